def matmul_kernel(
    a_ptr,
    b_ptr,
    c_ptr,
    M,
    N,
    K,
    stride_am,
    stride_ak,
    stride_bk,
    stride_bn,
    stride_cm,
    stride_cn,
    BLOCK_M: tl.constexpr,
    BLOCK_N: tl.constexpr,
    BLOCK_K: tl.constexpr,
    GROUP_M: tl.constexpr,
):
    pid = tl.program_id(axis=0)
    num_pid_m = tl.cdiv(M, BLOCK_M)
    num_pid_n = tl.cdiv(N, BLOCK_N)
    num_pid_in_group = GROUP_M * num_pid_n
    group_id = pid // num_pid_in_group
    first_pid_m = group_id * GROUP_M
    group_size_m = min(num_pid_m - first_pid_m, GROUP_M)
    pid_m = first_pid_m + ((pid % num_pid_in_group) % group_size_m)
    pid_n = (pid % num_pid_in_group) // group_size_m

    offs_am = (pid_m * BLOCK_M + tl.arange(0, BLOCK_M)) % M
    offs_bn = (pid_n * BLOCK_N + tl.arange(0, BLOCK_N)) % N
    offs_k = tl.arange(0, BLOCK_K)
    a_ptrs = a_ptr + offs_am[:, None] * stride_am + offs_k[None, :] * stride_ak
    b_ptrs = b_ptr + offs_k[:, None] * stride_bk + offs_bn[None, :] * stride_bn

    acc = tl.zeros((BLOCK_M, BLOCK_N), dtype=tl.float32)
    for kk in range(0, tl.cdiv(K, BLOCK_K)):
        a = tl.load(a_ptrs, mask=offs_k[None, :] < K - kk * BLOCK_K, other=0.0)
        b = tl.load(b_ptrs, mask=offs_k[:, None] < K - kk * BLOCK_K, other=0.0)
        acc = tl.dot(a, b, acc)
        a_ptrs += BLOCK_K * stride_ak
        b_ptrs += BLOCK_K * stride_bk

    c = acc.to(c_ptr.dtype.element_ty)
    offs_cm = pid_m * BLOCK_M + tl.arange(0, BLOCK_M)
    offs_cn = pid_n * BLOCK_N + tl.arange(0, BLOCK_N)
    c_ptrs = c_ptr + offs_cm[:, None] * stride_cm + offs_cn[None, :] * stride_cn
    mask = (offs_cm[:, None] < M) & (offs_cn[None, :] < N)
    tl.store(c_ptrs, c, mask=mask)

# config = {"BLOCK_K": 128, "BLOCK_M": 32, "BLOCK_N": 16, "GROUP_M": 8, "arch": "sm_100", "dtype": "bf16", "num_ctas": 1, "num_stages": 2, "num_warps": 4}
# arch = sm_100


// ===== COMPILED SASS (sm_100a) =====

	.target	sm_100a

	.elftype	@"ET_EXEC"


//--------------------- .note.nv.tkinfo           --------------------------
	.section	.note.nv.tkinfo,"",@"SHT_NOTE"
	.sectionflags	@"SHF_NOTE_NV_TKINFO"
	.tkinfo
        /*0018*/ 	.word	0x00000081
        /*0030*/ 	.string	""
        /*0030*/ 	.string	"ptxas-blackwell"
        /*0030*/ 	.string	"Cuda compilation tools, release 12.9, V12.9.86"
        /*0030*/ 	.string	"Build cuda_12.9.r12.9/compiler.36037853_0"
        /*0030*/ 	.string	"-v  -suppress-debug-info  -lineinfo  -arch sm_100a "



//--------------------- .note.nv.cuver            --------------------------
	.section	.note.nv.cuver,"",@"SHT_NOTE"
	.sectionflags	@"SHF_NOTE_NV_CUVER"
        /*0018*/ 	.short	0x0001
        /*001a*/ 	.short	0x0064
        /*001c*/ 	.short	0x0001
        /*001e*/ 	.short	0x0000
        /*0020*/ 	.short	0x0001
        /*0022*/ 	.short	0x0000


//--------------------- .nv.info                  --------------------------
	.section	.nv.info,"",@"SHT_CUDA_INFO"
	.align	4


	//----- nvinfo : EIATTR_REGCOUNT
	.align		4
        /*0000*/ 	.byte	0x04, 0x2f
        /*0002*/ 	.short	(.L_1 - .L_0)
	.align		4
.L_0:
        /*0004*/ 	.word	index@(matmul_kernel)
        /*0008*/ 	.word	0x000000a8


	//----- nvinfo : EIATTR_FRAME_SIZE
	.align		4
.L_1:
        /*000c*/ 	.byte	0x04, 0x11
        /*000e*/ 	.short	(.L_3 - .L_2)
	.align		4
.L_2:
        /*0010*/ 	.word	index@(matmul_kernel)
        /*0014*/ 	.word	0x00000000


	//----- nvinfo : EIATTR_MIN_STACK_SIZE
	.align		4
.L_3:
        /*0018*/ 	.byte	0x04, 0x12
        /*001a*/ 	.short	(.L_5 - .L_4)
	.align		4
.L_4:
        /*001c*/ 	.word	index@(matmul_kernel)
        /*0020*/ 	.word	0x00000000
.L_5:


//--------------------- .nv.info.matmul_kernel    --------------------------
	.section	.nv.info.matmul_kernel,"",@"SHT_CUDA_INFO"
	.sectionflags	@""
	.align	4


	//----- nvinfo : EIATTR_CUDA_API_VERSION
	.align		4
        /*0000*/ 	.byte	0x04, 0x37
        /*0002*/ 	.short	(.L_7 - .L_6)
.L_6:
        /*0004*/ 	.word	0x00000081


	//----- nvinfo : EIATTR_KPARAM_INFO
	.align		4
.L_7:
        /*0008*/ 	.byte	0x04, 0x17
        /*000a*/ 	.short	(.L_9 - .L_8)
.L_8:
        /*000c*/ 	.word	0x00000000
        /*0010*/ 	.short	0x000d
        /*0012*/ 	.short	0x0048
        /*0014*/ 	.byte	0x00, 0xf4, 0x21, 0x00


	//----- nvinfo : EIATTR_KPARAM_INFO
	.align		4
.L_9:
        /*0018*/ 	.byte	0x04, 0x17
        /*001a*/ 	.short	(.L_11 - .L_10)
.L_10:
        /*001c*/ 	.word	0x00000000
        /*0020*/ 	.short	0x000c
        /*0022*/ 	.short	0x0040
        /*0024*/ 	.byte	0x00, 0xf4, 0x21, 0x00


	//----- nvinfo : EIATTR_KPARAM_INFO
	.align		4
.L_11:
        /*0028*/ 	.byte	0x04, 0x17
        /*002a*/ 	.short	(.L_13 - .L_12)
.L_12:
        /*002c*/ 	.word	0x00000000
        /*0030*/ 	.short	0x000b
        /*0032*/ 	.short	0x0038
        /*0034*/ 	.byte	0x00, 0xf0, 0x11, 0x00


	//----- nvinfo : EIATTR_KPARAM_INFO
	.align		4
.L_13:
        /*0038*/ 	.byte	0x04, 0x17
        /*003a*/ 	.short	(.L_15 - .L_14)
.L_14:
        /*003c*/ 	.word	0x00000000
        /*0040*/ 	.short	0x000a
        /*0042*/ 	.short	0x0034
        /*0044*/ 	.byte	0x00, 0xf0, 0x11, 0x00


	//----- nvinfo : EIATTR_KPARAM_INFO
	.align		4
.L_15:
        /*0048*/ 	.byte	0x04, 0x17
        /*004a*/ 	.short	(.L_17 - .L_16)
.L_16:
        /*004c*/ 	.word	0x00000000
        /*0050*/ 	.short	0x0009
        /*0052*/ 	.short	0x0030
        /*0054*/ 	.byte	0x00, 0xf0, 0x11, 0x00


	//----- nvinfo : EIATTR_KPARAM_INFO
	.align		4
.L_17:
        /*0058*/ 	.byte	0x04, 0x17
        /*005a*/ 	.short	(.L_19 - .L_18)
.L_18:
        /*005c*/ 	.word	0x00000000
        /*0060*/ 	.short	0x0008
        /*0062*/ 	.short	0x002c
        /*0064*/ 	.byte	0x00, 0xf0, 0x11, 0x00


	//----- nvinfo : EIATTR_KPARAM_INFO
	.align		4
.L_19:
        /*0068*/ 	.byte	0x04, 0x17
        /*006a*/ 	.short	(.L_21 - .L_20)
.L_20:
        /*006c*/ 	.word	0x00000000
        /*0070*/ 	.short	0x0007
        /*0072*/ 	.short	0x0028
        /*0074*/ 	.byte	0x00, 0xf0, 0x11, 0x00


	//----- nvinfo : EIATTR_KPARAM_INFO
	.align		4
.L_21:
        /*0078*/ 	.byte	0x04, 0x17
        /*007a*/ 	.short	(.L_23 - .L_22)
.L_22:
        /*007c*/ 	.word	0x00000000
        /*0080*/ 	.short	0x0006
        /*0082*/ 	.short	0x0024
        /*0084*/ 	.byte	0x00, 0xf0, 0x11, 0x00


	//----- nvinfo : EIATTR_KPARAM_INFO
	.align		4
.L_23:
        /*0088*/ 	.byte	0x04, 0x17
        /*008a*/ 	.short	(.L_25 - .L_24)
.L_24:
        /*008c*/ 	.word	0x00000000
        /*0090*/ 	.short	0x0005
        /*0092*/ 	.short	0x0020
        /*0094*/ 	.byte	0x00, 0xf0, 0x11, 0x00


	//----- nvinfo : EIATTR_KPARAM_INFO
	.align		4
.L_25:
        /*0098*/ 	.byte	0x04, 0x17
        /*009a*/ 	.short	(.L_27 - .L_26)
.L_26:
        /*009c*/ 	.word	0x00000000
        /*00a0*/ 	.short	0x0004
        /*00a2*/ 	.short	0x001c
        /*00a4*/ 	.byte	0x00, 0xf0, 0x11, 0x00


	//----- nvinfo : EIATTR_KPARAM_INFO
	.align		4
.L_27:
        /*00a8*/ 	.byte	0x04, 0x17
        /*00aa*/ 	.short	(.L_29 - .L_28)
.L_28:
        /*00ac*/ 	.word	0x00000000
        /*00b0*/ 	.short	0x0003
        /*00b2*/ 	.short	0x0018
        /*00b4*/ 	.byte	0x00, 0xf0, 0x11, 0x00


	//----- nvinfo : EIATTR_KPARAM_INFO
	.align		4
.L_29:
        /*00b8*/ 	.byte	0x04, 0x17
        /*00ba*/ 	.short	(.L_31 - .L_30)
.L_30:
        /*00bc*/ 	.word	0x00000000
        /*00c0*/ 	.short	0x0002
        /*00c2*/ 	.short	0x0010
        /*00c4*/ 	.byte	0x00, 0xf4, 0x21, 0x00


	//----- nvinfo : EIATTR_KPARAM_INFO
	.align		4
.L_31:
        /*00c8*/ 	.byte	0x04, 0x17
        /*00ca*/ 	.short	(.L_33 - .L_32)
.L_32:
        /*00cc*/ 	.word	0x00000000
        /*00d0*/ 	.short	0x0001
        /*00d2*/ 	.short	0x0008
        /*00d4*/ 	.byte	0x00, 0xf4, 0x21, 0x00


	//----- nvinfo : EIATTR_KPARAM_INFO
	.align		4
.L_33:
        /*00d8*/ 	.byte	0x04, 0x17
        /*00da*/ 	.short	(.L_35 - .L_34)
.L_34:
        /*00dc*/ 	.word	0x00000000
        /*00e0*/ 	.short	0x0000
        /*00e2*/ 	.short	0x0000
        /*00e4*/ 	.byte	0x00, 0xf4, 0x21, 0x00


	//----- nvinfo : EIATTR_SPARSE_MMA_MASK
	.align		4
.L_35:
        /*00e8*/ 	.byte	0x03, 0x50
        /*00ea*/ 	.short	0x0000


	//----- nvinfo : EIATTR_MAXREG_COUNT
	.align		4
        /*00ec*/ 	.byte	0x03, 0x1b
        /*00ee*/ 	.short	0x00ff


	//----- nvinfo : EIATTR_NUM_BARRIERS
	.align		4
        /*00f0*/ 	.byte	0x02, 0x4c
        /*00f2*/ 	.byte	0x01
	.zero		1


	//----- nvinfo : EIATTR_VRC_CTA_INIT_COUNT
	.align		4
        /*00f4*/ 	.byte	0x02, 0x4a
	.zero		1
	.zero		1


	//----- nvinfo : EIATTR_EXIT_INSTR_OFFSETS
	.align		4
        /*00f8*/ 	.byte	0x04, 0x1c
        /*00fa*/ 	.short	(.L_37 - .L_36)


	//   ....[0]....
.L_36:
        /*00fc*/ 	.word	0x000034f0


	//   ....[1]....
        /*0100*/ 	.word	0x00003540


	//----- nvinfo : EIATTR_REQNTID
	.align		4
.L_37:
        /*0104*/ 	.byte	0x04, 0x10
        /*0106*/ 	.short	(.L_39 - .L_38)
.L_38:
        /*0108*/ 	.word	0x00000080
        /*010c*/ 	.word	0x00000001
        /*0110*/ 	.word	0x00000001


	//----- nvinfo : EIATTR_CBANK_PARAM_SIZE
	.align		4
.L_39:
        /*0114*/ 	.byte	0x03, 0x19
        /*0116*/ 	.short	0x0050


	//----- nvinfo : EIATTR_PARAM_CBANK
	.align		4
        /*0118*/ 	.byte	0x04, 0x0a
        /*011a*/ 	.short	(.L_41 - .L_40)
	.align		4
.L_40:
        /*011c*/ 	.word	index@(.nv.constant0.matmul_kernel)
        /*0120*/ 	.short	0x0380
        /*0122*/ 	.short	0x0050


	//----- nvinfo : EIATTR_SW_WAR
	.align		4
.L_41:
        /*0124*/ 	.byte	0x04, 0x36
        /*0126*/ 	.short	(.L_43 - .L_42)
.L_42:
        /*0128*/ 	.word	0x00000008
.L_43:


//--------------------- .nv.compat                --------------------------
	.section	.nv.compat,"",@"SHT_CUDA_COMPAT_INFO"
	.align	4
        /*0000*/ 	.byte	0x02, 0x02, 0x01, 0x00, 0x02, 0x05, 0x05, 0x00, 0x02, 0x03, 0x00, 0x00, 0x02, 0x06, 0x01, 0x00


//--------------------- .nv.callgraph             --------------------------
	.section	.nv.callgraph,"",@"SHT_CUDA_CALLGRAPH"
	.align	4
	.sectionentsize	8
	.align		4
        /*0000*/ 	.word	0x00000000
	.align		4
        /*0004*/ 	.word	0xffffffff
	.align		4
        /*0008*/ 	.word	0x00000000
	.align		4
        /*000c*/ 	.word	0xfffffffe
	.align		4
        /*0010*/ 	.word	0x00000000
	.align		4
        /*0014*/ 	.word	0xfffffffd
	.align		4
        /*0018*/ 	.word	0x00000000
	.align		4
        /*001c*/ 	.word	0xfffffffc


//--------------------- .text.matmul_kernel       --------------------------
	.section	.text.matmul_kernel,"ax",@progbits
	.align	128
        .global         matmul_kernel
        .type           matmul_kernel,@function
        .size           matmul_kernel,(.L_x_3 - matmul_kernel)
        .other          matmul_kernel,@"STO_CUDA_ENTRY STV_DEFAULT"
matmul_kernel:
.text.matmul_kernel:
[----:B------:R-:W0:Y:S08]  /*0000*/  LDC R1, c[0x0][0x37c] ;  /* 0x0000df00ff017b82 */ /* 0x000e300000000800 */
[----:B------:R-:W1:Y:S01]  /*0010*/  LDC.64 R24, c[0x0][0x398] ;  /* 0x0000e600ff187b82 */ /* 0x000e620000000a00 */
[----:B------:R-:W2:Y:S01]  /*0020*/  S2R R5, SR_CTAID.X ;  /* 0x0000000000057919 */ /* 0x000ea20000002500 */
[----:B------:R-:W-:Y:S01]  /*0030*/  UMOV UR4, 0x400 ;  /* 0x0000040000047882 */ /* 0x000fe20000000000 */
[----:B------:R-:W3:Y:S05]  /*0040*/  LDCU.64 UR6, c[0x0][0x358] ;  /* 0x00006b00ff0677ac */ /* 0x000eea0008000a00 */
[----:B------:R-:W4:Y:S08]  /*0050*/  LDC R20, c[0x0][0x3a0] ;  /* 0x0000e800ff147b82 */ /* 0x000f300000000800 */
[----:B------:R-:W5:Y:S01]  /*0060*/  S2UR UR5, SR_CgaCtaId ;  /* 0x00000000000579c3 */ /* 0x000f620000008800 */
[----:B-1----:R-:W-:-:S05]  /*0070*/  VIADD R0, R25, 0xf ;  /* 0x0000000f19007836 */ /* 0x002fca0000000000 */
[----:B------:R-:W-:Y:S01]  /*0080*/  SHF.R.S32.HI R3, RZ, 0x1f, R0 ;  /* 0x0000001fff037819 */ /* 0x000fe20000011400 */
[----:B----4-:R-:W-:-:S03]  /*0090*/  VIADD R20, R20, 0x7f ;  /* 0x0000007f14147836 */ /* 0x010fc60000000000 */
[----:B------:R-:W-:Y:S02]  /*00a0*/  LEA.HI R3, R3, R0, RZ, 0x4 ;  /* 0x0000000003037211 */ /* 0x000fe400078f20ff */
[----:B--2---:R-:W-:Y:S02]  /*00b0*/  IABS R8, R5 ;  /* 0x0000000500087213 */ /* 0x004fe40000000000 */
[----:B------:R-:W-:Y:S01]  /*00c0*/  SHF.R.S32.HI R3, RZ, 0x4, R3 ;  /* 0x00000004ff037819 */ /* 0x000fe20000011403 */
[----:B-----5:R-:W-:-:S04]  /*00d0*/  ULEA UR4, UR5, UR4, 0x18 ;  /* 0x0000000405047291 */ /* 0x020fc8000f8ec0ff */
[----:B------:R-:W-:-:S05]  /*00e0*/  IMAD.SHL.U32 R4, R3, 0x8, RZ ;  /* 0x0000000803047824 */ /* 0x000fca00078e00ff */
[-C--:B------:R-:W-:Y:S02]  /*00f0*/  IABS R7, R4.reuse ;  /* 0x0000000400077213 */ /* 0x080fe40000000000 */
[----:B------:R-:W-:Y:S02]  /*0100*/  IABS R10, R4 ;  /* 0x00000004000a7213 */ /* 0x000fe40000000000 */
[----:B------:R-:W1:Y:S08]  /*0110*/  I2F.RP R0, R7 ;  /* 0x0000000700007306 */ /* 0x000e700000209400 */
[----:B-1----:R-:W1:Y:S02]  /*0120*/  MUFU.RCP R0, R0 ;  /* 0x0000000000007308 */ /* 0x002e640000001000 */
[----:B-1----:R-:W-:-:S02]  /*0130*/  VIADD R2, R0, 0xffffffe ;  /* 0x0ffffffe00027836 */ /* 0x002fc40000000000 */
[----:B------:R-:W-:-:S04]  /*0140*/  IMAD.MOV R0, RZ, RZ, -R10 ;  /* 0x000000ffff007224 */ /* 0x000fc800078e0a0a */
[----:B------:R1:W2:Y:S02]  /*0150*/  F2I.FTZ.U32.TRUNC.NTZ R3, R2 ;  /* 0x0000000200037305 */ /* 0x0002a4000021f000 */
[----:B-1----:R-:W-:Y:S02]  /*0160*/  IMAD.MOV.U32 R2, RZ, RZ, RZ ;  /* 0x000000ffff027224 */ /* 0x002fe400078e00ff */
[----:B--2---:R-:W-:-:S04]  /*0170*/  IMAD.MOV R6, RZ, RZ, -R3 ;  /* 0x000000ffff067224 */ /* 0x004fc800078e0a03 */
[----:B------:R-:W-:Y:S02]  /*0180*/  IMAD R9, R6, R7, RZ ;  /* 0x0000000706097224 */ /* 0x000fe400078e02ff */
[----:B------:R-:W-:Y:S02]  /*0190*/  IMAD.MOV.U32 R6, RZ, RZ, R8 ;  /* 0x000000ffff067224 */ /* 0x000fe400078e0008 */
[----:B------:R-:W-:-:S06]  /*01a0*/  IMAD.HI.U32 R3, R3, R9, R2 ;  /* 0x0000000903037227 */ /* 0x000fcc00078e0002 */
[----:B------:R-:W-:-:S04]  /*01b0*/  IMAD.HI.U32 R3, R3, R6, RZ ;  /* 0x0000000603037227 */ /* 0x000fc800078e00ff */
[----:B------:R-:W-:-:S05]  /*01c0*/  IMAD R0, R3, R0, R6 ;  /* 0x0000000003007224 */ /* 0x000fca00078e0206 */
[----:B------:R-:W-:-:S13]  /*01d0*/  ISETP.GT.U32.AND P1, PT, R7, R0, PT ;  /* 0x000000000700720c */ /* 0x000fda0003f24070 */
[----:B------:R-:W-:Y:S02]  /*01e0*/  @!P1 IMAD.IADD R0, R0, 0x1, -R7 ;  /* 0x0000000100009824 */ /* 0x000fe400078e0a07 */
[----:B------:R-:W-:Y:S01]  /*01f0*/  @!P1 VIADD R3, R3, 0x1 ;  /* 0x0000000103039836 */ /* 0x000fe20000000000 */
[----:B------:R-:W-:Y:S02]  /*0200*/  ISETP.NE.AND P1, PT, R4, RZ, PT ;  /* 0x000000ff0400720c */ /* 0x000fe40003f25270 */
[----:B------:R-:W-:Y:S02]  /*0210*/  ISETP.GE.U32.AND P0, PT, R0, R7, PT ;  /* 0x000000070000720c */ /* 0x000fe40003f06070 */
[----:B------:R-:W-:-:S04]  /*0220*/  LOP3.LUT R0, R5, R4, RZ, 0x3c, !PT ;  /* 0x0000000405007212 */ /* 0x000fc800078e3cff */
[----:B------:R-:W-:Y:S01]  /*0230*/  ISETP.GE.AND P2, PT, R0, RZ, PT ;  /* 0x000000ff0000720c */ /* 0x000fe20003f46270 */
[----:B------:R-:W-:-:S06]  /*0240*/  VIADD R0, R24, 0x1f ;  /* 0x0000001f18007836 */ /* 0x000fcc0000000000 */
[----:B------:R-:W-:-:S04]  /*0250*/  @P0 VIADD R3, R3, 0x1 ;  /* 0x0000000103030836 */ /* 0x000fc80000000000 */
[----:B------:R-:W-:Y:S01]  /*0260*/  IMAD.MOV.U32 R2, RZ, RZ, R3 ;  /* 0x000000ffff027224 */ /* 0x000fe200078e0003 */
[----:B------:R-:W-:-:S03]  /*0270*/  SHF.R.S32.HI R3, RZ, 0x1f, R0 ;  /* 0x0000001fff037819 */ /* 0x000fc60000011400 */
[----:B------:R-:W-:Y:S01]  /*0280*/  @!P2 IMAD.MOV R2, RZ, RZ, -R2 ;  /* 0x000000ffff02a224 */ /* 0x000fe200078e0a02 */
[----:B------:R-:W-:Y:S02]  /*0290*/  @!P1 LOP3.LUT R2, RZ, R4, RZ, 0x33, !PT ;  /* 0x00000004ff029212 */ /* 0x000fe400078e33ff */
[----:B------:R-:W-:-:S03]  /*02a0*/  LEA.HI R3, R3, R0, RZ, 0x5 ;  /* 0x0000000003037211 */ /* 0x000fc600078f28ff */
[----:B------:R-:W-:Y:S02]  /*02b0*/  IMAD.SHL.U32 R6, R2, 0x8, RZ ;  /* 0x0000000802067824 */ /* 0x000fe400078e00ff */
[----:B------:R-:W-:-:S03]  /*02c0*/  IMAD.MOV R2, RZ, RZ, -R2 ;  /* 0x000000ffff027224 */ /* 0x000fc600078e0a02 */
[----:B------:R-:W-:Y:S01]  /*02d0*/  LEA.HI.SX32 R3, R3, -R6, 0x1b ;  /* 0x8000000603037211 */ /* 0x000fe200078fdaff */
[----:B------:R-:W-:-:S03]  /*02e0*/  IMAD R4, R4, R2, R5 ;  /* 0x0000000204047224 */ /* 0x000fc600078e0205 */
[----:B------:R-:W-:Y:S02]  /*02f0*/  VIMNMX R11, PT, PT, R3, 0x8, PT ;  /* 0x00000008030b7848 */ /* 0x000fe40003fe0100 */
[----:B------:R-:W-:Y:S02]  /*0300*/  IABS R9, R4 ;  /* 0x0000000400097213 */ /* 0x000fe40000000000 */
[----:B------:R-:W-:-:S04]  /*0310*/  IABS R7, R11 ;  /* 0x0000000b00077213 */ /* 0x000fc80000000000 */
[----:B------:R-:W1:Y:S08]  /*0320*/  I2F.RP R0, R7 ;  /* 0x0000000700007306 */ /* 0x000e700000209400 */
[----:B-1----:R-:W1:Y:S02]  /*0330*/  MUFU.RCP R0, R0 ;  /* 0x0000000000007308 */ /* 0x002e640000001000 */
[----:B-1----:R-:W-:-:S06]  /*0340*/  VIADD R3, R0, 0xffffffe ;  /* 0x0ffffffe00037836 */ /* 0x002fcc0000000000 */
[----:B------:R-:W1:Y:S02]  /*0350*/  F2I.FTZ.U32.TRUNC.NTZ R3, R3 ;  /* 0x0000000300037305 */ /* 0x000e64000021f000 */
[----:B-1----:R-:W-:-:S04]  /*0360*/  IMAD.MOV R8, RZ, RZ, -R3 ;  /* 0x000000ffff087224 */ /* 0x002fc800078e0a03 */
[----:B------:R-:W-:Y:S01]  /*0370*/  IMAD.MOV.U32 R2, RZ, RZ, R8 ;  /* 0x000000ffff027224 */ /* 0x000fe200078e0008 */
[----:B------:R-:W-:-:S03]  /*0380*/  IABS R8, R11 ;  /* 0x0000000b00087213 */ /* 0x000fc60000000000 */
[----:B------:R-:W-:Y:S02]  /*0390*/  IMAD R5, R2, R7, RZ ;  /* 0x0000000702057224 */ /* 0x000fe400078e02ff */
[----:B------:R-:W-:Y:S02]  /*03a0*/  IMAD.MOV.U32 R2, RZ, RZ, RZ ;  /* 0x000000ffff027224 */ /* 0x000fe400078e00ff */
[----:B------:R-:W-:Y:S02]  /*03b0*/  IMAD.MOV R0, RZ, RZ, -R8 ;  /* 0x000000ffff007224 */ /* 0x000fe400078e0a08 */
        /* <DEDUP_REMOVED lines=9> */
[----:B------:R-:W-:Y:S02]  /*0450*/  ISETP.GE.AND P2, PT, R0, RZ, PT ;  /* 0x000000ff0000720c */ /* 0x000fe40003f46270 */
[----:B------:R-:W1:Y:S05]  /*0460*/  S2R R0, SR_TID.X ;  /* 0x0000000000007919 */ /* 0x000e6a0000002100 */
[----:B------:R-:W-:Y:S01]  /*0470*/  @P0 VIADD R2, R2, 0x1 ;  /* 0x0000000102020836 */ /* 0x000fe20000000000 */
[----:B------:R-:W-:-:S03]  /*0480*/  ISETP.GT.AND P0, PT, R20, 0x7f, PT ;  /* 0x0000007f1400780c */ /* 0x000fc60003f04270 */
[----:B------:R-:W-:-:S04]  /*0490*/  IMAD.MOV.U32 R8, RZ, RZ, R2 ;  /* 0x000000ffff087224 */ /* 0x000fc800078e0002 */
[----:B------:R-:W-:Y:S01]  /*04a0*/  @!P2 IMAD.MOV R8, RZ, RZ, -R8 ;  /* 0x000000ffff08a224 */ /* 0x000fe200078e0a08 */
[----:B------:R-:W-:-:S05]  /*04b0*/  @!P1 LOP3.LUT R8, RZ, R11, RZ, 0x33, !PT ;  /* 0x0000000bff089212 */ /* 0x000fca00078e33ff */
[----:B------:R-:W-:Y:S02]  /*04c0*/  IMAD.MOV R2, RZ, RZ, -R8 ;  /* 0x000000ffff027224 */ /* 0x000fe400078e0a08 */
[----:B------:R-:W-:Y:S02]  /*04d0*/  @!P0 IMAD.MOV.U32 R52, RZ, RZ, RZ ;  /* 0x000000ffff348224 */ /* 0x000fe400078e00ff */
[----:B------:R-:W-:Y:S02]  /*04e0*/  IMAD R2, R11, R2, R4 ;  /* 0x000000020b027224 */ /* 0x000fe400078e0204 */
[----:B------:R-:W-:Y:S02]  /*04f0*/  @!P0 IMAD.MOV.U32 R54, RZ, RZ, RZ ;  /* 0x000000ffff368224 */ /* 0x000fe400078e00ff */
[----:B------:R-:W-:Y:S02]  /*0500*/  IMAD.IADD R2, R6, 0x1, R2 ;  /* 0x0000000106027824 */ /* 0x000fe400078e0202 */
[----:B------:R-:W-:Y:S01]  /*0510*/  IMAD.SHL.U32 R8, R8, 0x10, RZ ;  /* 0x0000001008087824 */ /* 0x000fe200078e00ff */
[C---:B-1----:R-:W-:Y:S01]  /*0520*/  LOP3.LUT R3, R0.reuse, 0x1f, RZ, 0xc0, !PT ;  /* 0x0000001f00037812 */ /* 0x042fe200078ec0ff */
[----:B------:R-:W-:Y:S01]  /*0530*/  @!P0 IMAD.SHL.U32 R5, R0, 0x20, RZ ;  /* 0x0000002000058824 */ /* 0x000fe200078e00ff */
[----:B------:R-:W-:-:S03]  /*0540*/  SHF.R.U32.HI R4, RZ, 0x5, R0 ;  /* 0x00000005ff047819 */ /* 0x000fc60000011600 */
[----:B------:R-:W-:Y:S01]  /*0550*/  IMAD R2, R2, 0x20, R3 ;  /* 0x0000002002027824 */ /* 0x000fe200078e0203 */
[----:B------:R-:W-:Y:S02]  /*0560*/  SGXT.U32 R3, R4, 0x2 ;  /* 0x000000020403781a */ /* 0x000fe40000000000 */
[----:B------:R-:W-:-:S04]  /*0570*/  @!P0 LOP3.LUT R4, R0, 0x40, RZ, 0xc0, !PT ;  /* 0x0000004000048812 */ /* 0x000fc800078ec0ff */
[----:B------:R-:W-:Y:S01]  /*0580*/  @!P0 SHF.R.U32.HI R6, RZ, 0x1, R4 ;  /* 0x00000001ff068819 */ /* 0x000fe20000011604 */
[----:B0--3--:R-:W-:Y:S06]  /*0590*/  @!P0 BRA `(.L_x_0) ;  /* 0x0000002c000c8947 */ /* 0x009fec0003800000 */
[----:B------:R-:W-:Y:S01]  /*05a0*/  IABS R13, R24 ;  /* 0x00000018000d7213 */ /* 0x000fe20000000000 */
[C---:B------:R-:W-:Y:S01]  /*05b0*/  VIADD R19, R8.reuse, 0xc ;  /* 0x0000000c08137836 */ /* 0x040fe20000000000 */
[----:B------:R-:W-:Y:S01]  /*05c0*/  IABS R35, R25 ;  /* 0x0000001900237213 */ /* 0x000fe20000000000 */
[C---:B------:R-:W-:Y:S01]  /*05d0*/  VIADD R21, R8.reuse, 0xb ;  /* 0x0000000b08157836 */ /* 0x040fe20000000000 */
[----:B------:R-:W0:Y:S01]  /*05e0*/  I2F.RP R7, R13 ;  /* 0x0000000d00077306 */ /* 0x000e220000209400 */
[----:B------:R-:W-:Y:S01]  /*05f0*/  IABS R12, R2 ;  /* 0x00000002000c7213 */ /* 0x000fe20000000000 */
[C---:B------:R-:W-:Y:S01]  /*0600*/  VIADD R22, R8.reuse, 0xa ;  /* 0x0000000a08167836 */ /* 0x040fe20000000000 */
[----:B------:R-:W-:Y:S01]  /*0610*/  IABS R15, R19 ;  /* 0x00000013000f7213 */ /* 0x000fe20000000000 */
[C---:B------:R-:W-:Y:S01]  /*0620*/  VIADD R29, R8.reuse, 0x8 ;  /* 0x00000008081d7836 */ /* 0x040fe20000000000 */
[----:B------:R-:W-:Y:S01]  /*0630*/  IABS R17, R21 ;  /* 0x0000001500117213 */ /* 0x000fe20000000000 */
[----:B------:R-:W-:Y:S01]  /*0640*/  VIADD R31, R8, 0x7 ;  /* 0x00000007081f7836 */ /* 0x000fe20000000000 */
[----:B------:R-:W-:Y:S01]  /*0650*/  ISETP.NE.AND P4, PT, R24, RZ, PT ;  /* 0x000000ff1800720c */ /* 0x000fe20003f85270 */
[----:B------:R-:W1:Y:S01]  /*0660*/  I2F.RP R6, R35 ;  /* 0x0000002300067306 */ /* 0x000e620000209400 */
[----:B------:R-:W-:Y:S01]  /*0670*/  IABS R18, R22 ;  /* 0x0000001600127213 */ /* 0x000fe20000000000 */
[C---:B------:R-:W-:Y:S01]  /*0680*/  VIADD R32, R8.reuse, 0x6 ;  /* 0x0000000608207836 */ /* 0x040fe20000000000 */
[----:B------:R-:W2:Y:S01]  /*0690*/  LDC.64 R50, c[0x0][0x388] ;  /* 0x0000e200ff327b82 */ /* 0x000ea20000000a00 */
[C---:B------:R-:W-:Y:S01]  /*06a0*/  VIADD R34, R8.reuse, 0x4 ;  /* 0x0000000408227836 */ /* 0x040fe20000000000 */
[----:B------:R-:W3:Y:S01]  /*06b0*/  LDCU UR5, c[0x0][0x3a4] ;  /* 0x00007480ff0577ac */ /* 0x000ee20008000800 */
[----:B------:R-:W-:Y:S01]  /*06c0*/  VIADD R33, R8, 0x5 ;  /* 0x0000000508217836 */ /* 0x000fe20000000000 */
[----:B------:R-:W-:Y:S01]  /*06d0*/  LEA.HI R79, R0, 0x5c, RZ, 0x1b ;  /* 0x0000005c004f7811 */ /* 0x000fe200078fd8ff */
[----:B0-----:R-:W0:Y:S01]  /*06e0*/  MUFU.RCP R7, R7 ;  /* 0x0000000700077308 */ /* 0x001e220000001000 */
[----:B------:R-:W-:Y:S01]  /*06f0*/  VIADD R36, R8, 0x3 ;  /* 0x0000000308247836 */ /* 0x000fe20000000000 */
[----:B------:R-:W-:Y:S01]  /*0700*/  LEA.HI R81, R0, 0x3c, RZ, 0x1b ;  /* 0x0000003c00517811 */ /* 0x000fe200078fd8ff */
[C---:B------:R-:W-:Y:S01]  /*0710*/  VIADD R37, R8.reuse, 0x2 ;  /* 0x0000000208257836 */ /* 0x040fe20000000000 */
[----:B------:R-:W4:Y:S01]  /*0720*/  LDC.64 R64, c[0x0][0x380] ;  /* 0x0000e000ff407b82 */ /* 0x000f220000000a00 */
[----:B------:R-:W-:Y:S01]  /*0730*/  VIADD R38, R8, 0x1 ;  /* 0x0000000108267836 */ /* 0x000fe20000000000 */
[----:B------:R-:W-:-:S02]  /*0740*/  IABS R26, R36 ;  /* 0x00000024001a7213 */ /* 0x000fc40000000000 */
[----:B------:R-:W-:Y:S01]  /*0750*/  CS2R R52, SRZ ;  /* 0x0000000000347805 */ /* 0x000fe2000001ff00 */
[----:B-1----:R-:W1:Y:S01]  /*0760*/  MUFU.RCP R6, R6 ;  /* 0x0000000600067308 */ /* 0x002e620000001000 */
[----:B------:R-:W-:Y:S02]  /*0770*/  IABS R27, R37 ;  /* 0x00000025001b7213 */ /* 0x000fe40000000000 */
[----:B------:R-:W-:Y:S02]  /*0780*/  CS2R R54, SRZ ;  /* 0x0000000000367805 */ /* 0x000fe4000001ff00 */
[----:B------:R-:W-:Y:S02]  /*0790*/  IABS R28, R38 ;  /* 0x00000026001c7213 */ /* 0x000fe40000000000 */
[----:B------:R-:W-:Y:S02]  /*07a0*/  LEA.HI R83, R0, 0x1c, RZ, 0x1b ;  /* 0x0000001c00537811 */ /* 0x000fe400078fd8ff */
[----:B------:R-:W-:Y:S01]  /*07b0*/  LOP3.LUT R85, R3, 0x6c, RZ, 0xfc, !PT ;  /* 0x0000006c03557812 */ /* 0x000fe200078efcff */
[----:B0-----:R-:W-:Y:S01]  /*07c0*/  VIADD R9, R7, 0xffffffe ;  /* 0x0ffffffe07097836 */ /* 0x001fe20000000000 */
[----:B------:R-:W-:-:S02]  /*07d0*/  LOP3.LUT R87, R3, 0x68, RZ, 0xfc, !PT ;  /* 0x0000006803577812 */ /* 0x000fc400078efcff */
[C---:B------:R-:W-:Y:S01]  /*07e0*/  LOP3.LUT R89, R3.reuse, 0x64, RZ, 0xfc, !PT ;  /* 0x0000006403597812 */ /* 0x040fe200078efcff */
[----:B------:R0:W5:Y:S01]  /*07f0*/  F2I.FTZ.U32.TRUNC.NTZ R5, R9 ;  /* 0x0000000900057305 */ /* 0x000162000021f000 */
[C---:B------:R-:W-:Y:S02]  /*0800*/  LOP3.LUT R91, R3.reuse, 0x60, RZ, 0xfc, !PT ;  /* 0x00000060035b7812 */ /* 0x040fe400078efcff */
[C---:B------:R-:W-:Y:S01]  /*0810*/  LOP3.LUT R93, R3.reuse, 0x58, RZ, 0xfc, !PT ;  /* 0x00000058035d7812 */ /* 0x040fe200078efcff */
[----:B-1----:R-:W-:Y:S01]  /*0820*/  VIADD R7, R6, 0xffffffe ;  /* 0x0ffffffe06077836 */ /* 0x002fe20000000000 */
[C---:B------:R-:W-:Y:S01]  /*0830*/  LOP3.LUT R95, R3.reuse, 0x54, RZ, 0xfc, !PT ;  /* 0x00000054035f7812 */ /* 0x040fe200078efcff */
[C---:B------:R-:W-:Y:S01]  /*0840*/  VIADD R6, R8.reuse, 0xf ;  /* 0x0000000f08067836 */ /* 0x040fe20000000000 */
[C---:B------:R-:W-:Y:S01]  /*0850*/  LOP3.LUT R97, R3.reuse, 0x50, RZ, 0xfc, !PT ;  /* 0x0000005003617812 */ /* 0x040fe200078efcff */
[----:B0-----:R-:W-:Y:S01]  /*0860*/  VIADD R9, R8, 0xe ;  /* 0x0000000e08097836 */ /* 0x001fe20000000000 */
[----:B------:R-:W-:-:S02]  /*0870*/  LOP3.LUT R99, R3, 0x4c, RZ, 0xfc, !PT ;  /* 0x0000004c03637812 */ /* 0x000fc400078efcff */
[----:B------:R-:W-:Y:S02]  /*0880*/  IABS R10, R6 ;  /* 0x00000006000a7213 */ /* 0x000fe40000000000 */
[----:B------:R-:W-:Y:S01]  /*0890*/  ISETP.GE.AND P1, PT, R6, RZ, PT ;  /* 0x000000ff0600720c */ /* 0x000fe20003f26270 */
[----:B-----5:R-:W-:Y:S01]  /*08a0*/  IMAD.MOV R4, RZ, RZ, -R5 ;  /* 0x000000ffff047224 */ /* 0x020fe200078e0a05 */
[----:B------:R-:W-:Y:S02]  /*08b0*/  ISETP.GE.AND P5, PT, R9, RZ, PT ;  /* 0x000000ff0900720c */ /* 0x000fe40003fa6270 */
[C---:B------:R-:W-:Y:S01]  /*08c0*/  LOP3.LUT R101, R3.reuse, 0x48, RZ, 0xfc, !PT ;  /* 0x0000004803657812 */ /* 0x040fe200078efcff */
[----:B------:R-:W-:Y:S01]  /*08d0*/  IMAD R11, R4, R13, RZ ;  /* 0x0000000d040b7224 */ /* 0x000fe200078e02ff */
[C---:B------:R-:W-:Y:S01]  /*08e0*/  LOP3.LUT R103, R3.reuse, 0x44, RZ, 0xfc, !PT ;  /* 0x0000004403677812 */ /* 0x040fe200078efcff */
[----:B------:R-:W-:Y:S01]  /*08f0*/  IMAD.MOV.U32 R4, RZ, RZ, RZ ;  /* 0x000000ffff047224 */ /* 0x000fe200078e00ff */
[----:B------:R-:W-:-:S02]  /*0900*/  LOP3.LUT R105, R3, 0x40, RZ, 0xfc, !PT ;  /* 0x0000004003697812 */ /* 0x000fc400078efcff */
[----:B------:R-:W-:Y:S01]  /*0910*/  LOP3.LUT R107, R3, 0x38, RZ, 0xfc, !PT ;  /* 0x00000038036b7812 */ /* 0x000fe200078efcff */
[----:B------:R-:W-:Y:S01]  /*0920*/  IMAD.HI.U32 R4, R5, R11, R4 ;  /* 0x0000000b05047227 */ /* 0x000fe200078e0004 */
[C---:B------:R-:W-:Y:S01]  /*0930*/  LOP3.LUT R109, R3.reuse, 0x34, RZ, 0xfc, !PT ;  /* 0x00000034036d7812 */ /* 0x040fe200078efcff */
[----:B------:R0:W1:Y:S01]  /*0940*/  F2I.FTZ.U32.TRUNC.NTZ R5, R7 ;  /* 0x0000000700057305 */ /* 0x000062000021f000 */
[C---:B------:R-:W-:Y:S02]  /*0950*/  LOP3.LUT R111, R3.reuse, 0x30, RZ, 0xfc, !PT ;  /* 0x00000030036f7812 */ /* 0x040fe400078efcff */
[C---:B------:R-:W-:Y:S01]  /*0960*/  LOP3.LUT R113, R3.reuse, 0x2c, RZ, 0xfc, !PT ;  /* 0x0000002c03717812 */ /* 0x040fe200078efcff */
[----:B------:R-:W-:Y:S01]  /*0970*/  IMAD.HI.U32 R4, R4, R12, RZ ;  /* 0x0000000c04047227 */ /* 0x000fe200078e00ff */
[C---:B------:R-:W-:Y:S02]  /*0980*/  LOP3.LUT R115, R3.reuse, 0x28, RZ, 0xfc, !PT ;  /* 0x0000002803737812 */ /* 0x040fe400078efcff */
[----:B------:R-:W-:Y:S01]  /*0990*/  LOP3.LUT R117, R3, 0x24, RZ, 0xfc, !PT ;  /* 0x0000002403757812 */ /* 0x000fe200078efcff */
[----:B------:R-:W-:Y:S01]  /*09a0*/  IMAD.MOV R4, RZ, RZ, -R4 ;  /* 0x000000ffff047224 */ /* 0x000fe200078e0a04 */
[----:B0-----:R-:W-:-:S02]  /*09b0*/  IABS R7, R9 ;  /* 0x0000000900077213 */ /* 0x001fc40000000000 */
[----:B------:R-:W-:Y:S01]  /*09c0*/  LOP3.LUT R119, R3, 0x20, RZ, 0xfc, !PT ;  /* 0x0000002003777812 */ /* 0x000fe200078efcff */
[----:B------:R-:W-:Y:S01]  /*09d0*/  IMAD R12, R13, R4, R12 ;  /* 0x000000040d0c7224 */ /* 0x000fe200078e020c */
[C---:B------:R-:W-:Y:S01]  /*09e0*/  LOP3.LUT R121, R3.reuse, 0x18, RZ, 0xfc, !PT ;  /* 0x0000001803797812 */ /* 0x040fe200078efcff */
[----:B-1----:R-:W-:Y:S01]  /*09f0*/  IMAD.MOV R4, RZ, RZ, -R5 ;  /* 0x000000ffff047224 */ /* 0x002fe200078e0a05 */
[----:B------:R-:W-:Y:S02]  /*0a00*/  LOP3.LUT R123, R3, 0x14, RZ, 0xfc, !PT ;  /* 0x00000014037b7812 */ /* 0x000fe400078efcff */
[----:B------:R-:W-:Y:S01]  /*0a10*/  ISETP.GT.U32.AND P0, PT, R13, R12, PT ;  /* 0x0000000c0d00720c */ /* 0x000fe20003f04070 */
[----:B------:R-:W-:Y:S01]  /*0a20*/  IMAD R11, R4, R35, RZ ;  /* 0x00000023040b7224 */ /* 0x000fe200078e02ff */
[C---:B------:R-:W-:Y:S01]  /*0a30*/  LOP3.LUT R125, R3.reuse, 0x10, RZ, 0xfc, !PT ;  /* 0x00000010037d7812 */ /* 0x040fe200078efcff */
[----:B------:R-:W-:Y:S01]  /*0a40*/  IMAD.MOV.U32 R4, RZ, RZ, RZ ;  /* 0x000000ffff047224 */ /* 0x000fe200078e00ff */
[----:B------:R-:W-:-:S02]  /*0a50*/  LOP3.LUT R127, R3, 0xc, RZ, 0xfc, !PT ;  /* 0x0000000c037f7812 */ /* 0x000fc400078efcff */
[----:B------:R-:W-:Y:S01]  /*0a60*/  LOP3.LUT R129, R3, 0x8, RZ, 0xfc, !PT ;  /* 0x0000000803817812 */ /* 0x000fe200078efcff */
[----:B------:R-:W-:Y:S01]  /*0a70*/  IMAD.HI.U32 R4, R5, R11, R4 ;  /* 0x0000000b05047227 */ /* 0x000fe200078e0004 */
[----:B------:R-:W-:-:S03]  /*0a80*/  LOP3.LUT R131, R3, 0x4, RZ, 0xfc, !PT ;  /* 0x0000000403837812 */ /* 0x000fc600078efcff */
[----:B------:R-:W-:Y:S02]  /*0a90*/  IMAD.MOV.U32 R11, RZ, RZ, R7 ;  /* 0x000000ffff0b7224 */ /* 0x000fe400078e0007 */
[----:B------:R-:W-:Y:S02]  /*0aa0*/  @!P0 IMAD.IADD R12, R12, 0x1, -R13 ;  /* 0x000000010c0c8824 */ /* 0x000fe400078e0a0d */
[----:B------:R-:W-:-:S03]  /*0ab0*/  IMAD.HI.U32 R5, R4, R10, RZ ;  /* 0x0000000a04057227 */ /* 0x000fc600078e00ff */
[----:B------:R-:W-:Y:S01]  /*0ac0*/  ISETP.GT.U32.AND P0, PT, R13, R12, PT ;  /* 0x0000000c0d00720c */ /* 0x000fe20003f04070 */
[----:B------:R-:W-:Y:S02]  /*0ad0*/  IMAD.MOV R5, RZ, RZ, -R5 ;  /* 0x000000ffff057224 */ /* 0x000fe400078e0a05 */
[----:B------:R-:W-:-:S04]  /*0ae0*/  IMAD.HI.U32 R7, R4, R11, RZ ;  /* 0x0000000b04077227 */ /* 0x000fc800078e00ff */
[C---:B------:R-:W-:Y:S02]  /*0af0*/  IMAD R5, R35.reuse, R5, R10 ;  /* 0x0000000523057224 */ /* 0x040fe400078e020a */
[----:B------:R-:W-:Y:S02]  /*0b00*/  IMAD.MOV R14, RZ, RZ, -R7 ;  /* 0x000000ffff0e7224 */ /* 0x000fe400078e0a07 */
[----:B------:R-:W-:Y:S01]  /*0b10*/  IMAD.HI.U32 R9, R4, R15, RZ ;  /* 0x0000000f04097227 */ /* 0x000fe200078e00ff */
[----:B------:R-:W-:-:S03]  /*0b20*/  ISETP.GT.U32.AND P2, PT, R35, R5, PT ;  /* 0x000000052300720c */ /* 0x000fc60003f44070 */
[----:B------:R-:W-:Y:S01]  /*0b30*/  @!P0 IMAD.IADD R12, R12, 0x1, -R13 ;  /* 0x000000010c0c8824 */ /* 0x000fe200078e0a0d */
[----:B------:R-:W-:Y:S01]  /*0b40*/  ISETP.GE.AND P0, PT, R2, RZ, PT ;  /* 0x000000ff0200720c */ /* 0x000fe20003f06270 */
[C---:B------:R-:W-:Y:S02]  /*0b50*/  IMAD R6, R35.reuse, R14, R11 ;  /* 0x0000000e23067224 */ /* 0x040fe400078e020b */
[----:B------:R-:W-:Y:S02]  /*0b60*/  VIADD R7, R8, 0xd ;  /* 0x0000000d08077836 */ /* 0x000fe40000000000 */
[----:B------:R-:W-:Y:S01]  /*0b70*/  IMAD.HI.U32 R10, R4, R17, RZ ;  /* 0x00000011040a7227 */ /* 0x000fe200078e00ff */
[----:B------:R-:W-:Y:S02]  /*0b80*/  ISETP.GT.U32.AND P6, PT, R35, R6, PT ;  /* 0x000000062300720c */ /* 0x000fe40003fc4070 */
[----:B------:R-:W-:Y:S01]  /*0b90*/  IABS R13, R7 ;  /* 0x00000007000d7213 */ /* 0x000fe20000000000 */
[----:B------:R-:W-:Y:S01]  /*0ba0*/  IMAD.MOV R16, RZ, RZ, -R9 ;  /* 0x000000ffff107224 */ /* 0x000fe200078e0a09 */
[----:B------:R-:W-:Y:S01]  /*0bb0*/  ISETP.GE.AND P3, PT, R7, RZ, PT ;  /* 0x000000ff0700720c */ /* 0x000fe20003f66270 */
[----:B------:R-:W-:-:S02]  /*0bc0*/  IMAD.MOV.U32 R30, RZ, RZ, R12 ;  /* 0x000000ffff1e7224 */ /* 0x000fc400078e000c */
[----:B------:R-:W-:Y:S02]  /*0bd0*/  IMAD.MOV R10, RZ, RZ, -R10 ;  /* 0x000000ffff0a7224 */ /* 0x000fe400078e0a0a */
[----:B------:R-:W-:Y:S01]  /*0be0*/  IMAD R9, R35, R16, R15 ;  /* 0x0000001023097224 */ /* 0x000fe200078e020f */
[----:B------:R-:W-:Y:S01]  /*0bf0*/  IABS R16, R29 ;  /* 0x0000001d00107213 */ /* 0x000fe20000000000 */
[----:B------:R-:W-:Y:S02]  /*0c00*/  @!P2 IMAD.IADD R5, R5, 0x1, -R35 ;  /* 0x000000010505a824 */ /* 0x000fe400078e0a23 */
[----:B------:R-:W-:Y:S01]  /*0c10*/  @!P0 IMAD.MOV R30, RZ, RZ, -R30 ;  /* 0x000000ffff1e8224 */ /* 0x000fe200078e0a1e */
[----:B------:R-:W-:Y:S01]  /*0c20*/  @!P4 LOP3.LUT R30, RZ, R24, RZ, 0x33, !PT ;  /* 0x00000018ff1ec212 */ /* 0x000fe200078e33ff */
[----:B------:R-:W-:Y:S01]  /*0c30*/  IMAD.HI.U32 R7, R4, R13, RZ ;  /* 0x0000000d04077227 */ /* 0x000fe200078e00ff */
[C---:B------:R-:W-:Y:S02]  /*0c40*/  ISETP.GT.U32.AND P4, PT, R35.reuse, R9, PT ;  /* 0x000000092300720c */ /* 0x040fe40003f84070 */
[C---:B------:R-:W-:Y:S01]  /*0c50*/  ISETP.GT.U32.AND P2, PT, R35.reuse, R5, PT ;  /* 0x000000052300720c */ /* 0x040fe20003f44070 */
[C---:B------:R-:W-:Y:S01]  /*0c60*/  IMAD R10, R35.reuse, R10, R17 ;  /* 0x0000000a230a7224 */ /* 0x040fe200078e0211 */
[----:B------:R-:W-:Y:S01]  /*0c70*/  IABS R17, R31 ;  /* 0x0000001f00117213 */ /* 0x000fe20000000000 */
[----:B------:R-:W-:Y:S01]  /*0c80*/  IMAD.MOV R14, RZ, RZ, -R7 ;  /* 0x000000ffff0e7224 */ /* 0x000fe200078e0a07 */
[----:B------:R-:W-:Y:S01]  /*0c90*/  IABS R24, R34 ;  /* 0x0000002200187213 */ /* 0x000fe20000000000 */
[----:B------:R-:W-:Y:S01]  /*0ca0*/  @!P6 IMAD.IADD R6, R6, 0x1, -R35 ;  /* 0x000000010606e824 */ /* 0x000fe200078e0a23 */
[C---:B------:R-:W-:Y:S01]  /*0cb0*/  ISETP.GT.U32.AND P6, PT, R35.reuse, R10, PT ;  /* 0x0000000a2300720c */ /* 0x040fe20003fc4070 */
[----:B------:R-:W-:-:S02]  /*0cc0*/  IMAD R7, R35, R14, R13 ;  /* 0x0000000e23077224 */ /* 0x000fc400078e020d */
[----:B------:R-:W-:-:S03]  /*0cd0*/  IMAD.HI.U32 R11, R4, R18, RZ ;  /* 0x00000012040b7227 */ /* 0x000fc600078e00ff */
[----:B------:R-:W-:Y:S01]  /*0ce0*/  ISETP.GT.U32.AND P0, PT, R35, R7, PT ;  /* 0x000000072300720c */ /* 0x000fe20003f04070 */
[----:B------:R-:W-:Y:S02]  /*0cf0*/  VIADD R15, R8, 0x9 ;  /* 0x00000009080f7836 */ /* 0x000fe40000000000 */
[----:B------:R-:W-:Y:S02]  /*0d00*/  IMAD.MOV R11, RZ, RZ, -R11 ;  /* 0x000000ffff0b7224 */ /* 0x000fe400078e0a0b */
[--C-:B------:R-:W-:Y:S01]  /*0d10*/  @!P4 IMAD.IADD R9, R9, 0x1, -R35.reuse ;  /* 0x000000010909c824 */ /* 0x100fe200078e0a23 */
[----:B------:R-:W-:Y:S01]  /*0d20*/  IABS R13, R15 ;  /* 0x0000000f000d7213 */ /* 0x000fe20000000000 */
[--C-:B------:R-:W-:Y:S01]  /*0d30*/  @!P2 IMAD.IADD R5, R5, 0x1, -R35.reuse ;  /* 0x000000010505a824 */ /* 0x100fe200078e0a23 */
[----:B------:R-:W-:Y:S01]  /*0d40*/  ISETP.GE.AND P2, PT, R19, RZ, PT ;  /* 0x000000ff1300720c */ /* 0x000fe20003f46270 */
[C---:B------:R-:W-:Y:S01]  /*0d50*/  IMAD R12, R35.reuse, R11, R18 ;  /* 0x0000000b230c7224 */ /* 0x040fe200078e0212 */
[----:B------:R-:W-:Y:S01]  /*0d60*/  IABS R18, R32 ;  /* 0x0000002000127213 */ /* 0x000fe20000000000 */
[----:B------:R-:W-:Y:S01]  /*0d70*/  @!P6 IMAD.IADD R10, R10, 0x1, -R35 ;  /* 0x000000010a0ae824 */ /* 0x000fe200078e0a23 */
[----:B------:R-:W-:Y:S01]  /*0d80*/  ISETP.GT.U32.AND P6, PT, R35, R9, PT ;  /* 0x000000092300720c */ /* 0x000fe20003fc4070 */
[----:B------:R-:W-:-:S02]  /*0d90*/  IMAD.MOV.U32 R11, RZ, RZ, R5 ;  /* 0x000000ffff0b7224 */ /* 0x000fc400078e0005 */
[----:B------:R-:W-:-:S04]  /*0da0*/  IMAD.HI.U32 R5, R4, R13, RZ ;  /* 0x0000000d04057227 */ /* 0x000fc800078e00ff */
[----:B------:R-:W-:Y:S02]  /*0db0*/  IMAD.MOV R14, RZ, RZ, -R5 ;  /* 0x000000ffff0e7224 */ /* 0x000fe400078e0a05 */
[----:B------:R-:W-:Y:S01]  /*0dc0*/  @!P0 IMAD.IADD R7, R7, 0x1, -R35 ;  /* 0x0000000107078824 */ /* 0x000fe200078e0a23 */
[C---:B------:R-:W-:Y:S01]  /*0dd0*/  ISETP.GT.U32.AND P0, PT, R35.reuse, R6, PT ;  /* 0x000000062300720c */ /* 0x040fe20003f04070 */
[----:B------:R-:W-:Y:S02]  /*0de0*/  IMAD R5, R35, R14, R13 ;  /* 0x0000000e23057224 */ /* 0x000fe400078e020d */
[----:B------:R-:W-:Y:S01]  /*0df0*/  @!P6 IMAD.IADD R9, R9, 0x1, -R35 ;  /* 0x000000010909e824 */ /* 0x000fe200078e0a23 */
[C---:B------:R-:W-:Y:S01]  /*0e00*/  ISETP.GT.U32.AND P4, PT, R35.reuse, R7, PT ;  /* 0x000000072300720c */ /* 0x040fe20003f84070 */
[----:B------:R-:W-:Y:S01]  /*0e10*/  IMAD.HI.U32 R13, R4, R16, RZ ;  /* 0x00000010040d7227 */ /* 0x000fe200078e00ff */
[----:B------:R-:W-:-:S03]  /*0e20*/  ISETP.GT.U32.AND P6, PT, R35, R5, PT ;  /* 0x000000052300720c */ /* 0x000fc60003fc4070 */
[----:B------:R-:W-:Y:S02]  /*0e30*/  IMAD.MOV R14, RZ, RZ, -R13 ;  /* 0x000000ffff0e7224 */ /* 0x000fe400078e0a0d */
[----:B------:R-:W-:-:S04]  /*0e40*/  IMAD.HI.U32 R13, R4, R17, RZ ;  /* 0x00000011040d7227 */ /* 0x000fc800078e00ff */
[--C-:B------:R-:W-:Y:S01]  /*0e50*/  @!P0 IMAD.IADD R6, R6, 0x1, -R35.reuse ;  /* 0x0000000106068824 */ /* 0x100fe200078e0a23 */
[C---:B------:R-:W-:Y:S01]  /*0e60*/  ISETP.GT.U32.AND P0, PT, R35.reuse, R12, PT ;  /* 0x0000000c2300720c */ /* 0x040fe20003f04070 */
[----:B------:R-:W-:Y:S02]  /*0e70*/  IMAD R14, R35, R14, R16 ;  /* 0x0000000e230e7224 */ /* 0x000fe400078e0210 */
[----:B------:R-:W-:Y:S02]  /*0e80*/  @!P6 IMAD.IADD R5, R5, 0x1, -R35 ;  /* 0x000000010505e824 */ /* 0x000fe400078e0a23 */
[----:B------:R-:W-:Y:S01]  /*0e90*/  IMAD.MOV R16, RZ, RZ, -R13 ;  /* 0x000000ffff107224 */ /* 0x000fe200078e0a0d */
[C---:B------:R-:W-:Y:S01]  /*0ea0*/  ISETP.GT.U32.AND P6, PT, R35.reuse, R14, PT ;  /* 0x0000000e2300720c */ /* 0x040fe20003fc4070 */
[----:B------:R-:W-:Y:S01]  /*0eb0*/  @!P1 IMAD.MOV R11, RZ, RZ, -R11 ;  /* 0x000000ffff0b9224 */ /* 0x000fe200078e0a0b */
[C---:B------:R-:W-:Y:S01]  /*0ec0*/  ISETP.GT.U32.AND P1, PT, R35.reuse, R10, PT ;  /* 0x0000000a2300720c */ /* 0x040fe20003f24070 */
[----:B------:R-:W-:-:S02]  /*0ed0*/  IMAD R16, R35, R16, R17 ;  /* 0x0000001023107224 */ /* 0x000fc400078e0211 */
[--C-:B------:R-:W-:Y:S01]  /*0ee0*/  @!P4 IMAD.IADD R7, R7, 0x1, -R35.reuse ;  /* 0x000000010707c824 */ /* 0x100fe200078e0a23 */
[----:B------:R-:W-:Y:S01]  /*0ef0*/  ISETP.GE.AND P4, PT, R21, RZ, PT ;  /* 0x000000ff1500720c */ /* 0x000fe20003f86270 */
[----:B------:R-:W-:Y:S01]  /*0f00*/  @!P0 IMAD.IADD R12, R12, 0x1, -R35 ;  /* 0x000000010c0c8824 */ /* 0x000fe200078e0a23 */
[----:B------:R-:W-:Y:S01]  /*0f10*/  ISETP.GE.AND P0, PT, R15, RZ, PT ;  /* 0x000000ff0f00720c */ /* 0x000fe20003f06270 */
[----:B------:R-:W-:-:S04]  /*0f20*/  IMAD.HI.U32 R15, R4, R18, RZ ;  /* 0x00000012040f7227 */ /* 0x000fc800078e00ff */
[----:B------:R-:W-:Y:S02]  /*0f30*/  IMAD.MOV R15, RZ, RZ, -R15 ;  /* 0x000000ffff0f7224 */ /* 0x000fe400078e0a0f */
[----:B------:R-:W-:Y:S01]  /*0f40*/  @!P6 IMAD.IADD R14, R14, 0x1, -R35 ;  /* 0x000000010e0ee824 */ /* 0x000fe200078e0a23 */
[C---:B------:R-:W-:Y:S01]  /*0f50*/  ISETP.GT.U32.AND P6, PT, R35.reuse, R16, PT ;  /* 0x000000102300720c */ /* 0x040fe20003fc4070 */
[----:B------:R-:W-:Y:S02]  /*0f60*/  IMAD R18, R35, R15, R18 ;  /* 0x0000000f23127224 */ /* 0x000fe400078e0212 */
[----:B------:R-:W-:-:S04]  /*0f70*/  IMAD.HI.U32 R15, R4, R24, RZ ;  /* 0x00000018040f7227 */ /* 0x000fc800078e00ff */
[----:B------:R-:W-:Y:S01]  /*0f80*/  @!P1 IMAD.IADD R10, R10, 0x1, -R35 ;  /* 0x000000010a0a9824 */ /* 0x000fe200078e0a23 */
[----:B------:R-:W-:Y:S01]  /*0f90*/  ISETP.GE.AND P1, PT, R22, RZ, PT ;  /* 0x000000ff1600720c */ /* 0x000fe20003f26270 */
[----:B------:R-:W-:Y:S01]  /*0fa0*/  IMAD.MOV R15, RZ, RZ, -R15 ;  /* 0x000000ffff0f7224 */ /* 0x000fe200078e0a0f */
[----:B------:R-:W-:Y:S01]  /*0fb0*/  IABS R22, R33 ;  /* 0x0000002100167213 */ /* 0x000fe20000000000 */
[----:B------:R-:W-:Y:S02]  /*0fc0*/  IMAD.MOV.U32 R17, RZ, RZ, R9 ;  /* 0x000000ffff117224 */ /* 0x000fe400078e0009 */
[----:B------:R-:W-:Y:S02]  /*0fd0*/  IMAD R24, R35, R15, R24 ;  /* 0x0000000f23187224 */ /* 0x000fe400078e0218 */
[----:B------:R-:W-:-:S04]  /*0fe0*/  IMAD.HI.U32 R13, R4, R22, RZ ;  /* 0x00000016040d7227 */ /* 0x000fc800078e00ff */
[----:B------:R-:W-:Y:S01]  /*0ff0*/  @!P6 IMAD.IADD R16, R16, 0x1, -R35 ;  /* 0x000000011010e824 */ /* 0x000fe200078e0a23 */
[C---:B------:R-:W-:Y:S01]  /*1000*/  ISETP.GT.U32.AND P6, PT, R35.reuse, R5, PT ;  /* 0x000000052300720c */ /* 0x040fe20003fc4070 */
[----:B------:R-:W-:Y:S02]  /*1010*/  IMAD.MOV.U32 R15, RZ, RZ, R7 ;  /* 0x000000ffff0f7224 */ /* 0x000fe400078e0007 */
[----:B------:R-:W-:Y:S01]  /*1020*/  @!P2 IMAD.MOV R17, RZ, RZ, -R17 ;  /* 0x000000ffff11a224 */ /* 0x000fe200078e0a11 */
[----:B------:R-:W-:Y:S01]  /*1030*/  ISETP.GT.U32.AND P2, PT, R35, R14, PT ;  /* 0x0000000e2300720c */ /* 0x000fe20003f44070 */
[----:B------:R-:W-:-:S04]  /*1040*/  IMAD.HI.U32 R21, R4, R26, RZ ;  /* 0x0000001a04157227 */ /* 0x000fc800078e00ff */
[----:B------:R-:W-:Y:S02]  /*1050*/  IMAD.MOV R13, RZ, RZ, -R13 ;  /* 0x000000ffff0d7224 */ /* 0x000fe400078e0a0d */
[----:B------:R-:W-:Y:S01]  /*1060*/  @!P3 IMAD.MOV R15, RZ, RZ, -R15 ;  /* 0x000000ffff0fb224 */ /* 0x000fe200078e0a0f */
[C---:B------:R-:W-:Y:S01]  /*1070*/  ISETP.GT.U32.AND P3, PT, R35.reuse, R16, PT ;  /* 0x000000102300720c */ /* 0x040fe20003f64070 */
[----:B------:R-:W-:Y:S02]  /*1080*/  IMAD.MOV R21, RZ, RZ, -R21 ;  /* 0x000000ffff157224 */ /* 0x000fe400078e0a15 */
[C---:B------:R-:W-:Y:S02]  /*1090*/  IMAD R22, R35.reuse, R13, R22 ;  /* 0x0000000d23167224 */ /* 0x040fe400078e0216 */
[----:B------:R-:W-:Y:S02]  /*10a0*/  IMAD.MOV.U32 R13, RZ, RZ, R6 ;  /* 0x000000ffff0d7224 */ /* 0x000fe400078e0006 */
[----:B------:R-:W-:-:S02]  /*10b0*/  IMAD R26, R35, R21, R26 ;  /* 0x00000015231a7224 */ /* 0x000fc400078e021a */
[----:B------:R-:W-:Y:S01]  /*10c0*/  @!P5 IMAD.MOV R13, RZ, RZ, -R13 ;  /* 0x000000ffff0dd224 */ /* 0x000fe200078e0a0d */
[C---:B------:R-:W-:Y:S01]  /*10d0*/  ISETP.GT.U32.AND P5, PT, R35.reuse, R12, PT ;  /* 0x0000000c2300720c */ /* 0x040fe20003fa4070 */
[----:B------:R-:W-:Y:S02]  /*10e0*/  IMAD.MOV.U32 R19, RZ, RZ, R10 ;  /* 0x000000ffff137224 */ /* 0x000fe400078e000a */
[----:B------:R-:W-:Y:S01]  /*10f0*/  @!P2 IMAD.IADD R14, R14, 0x1, -R35 ;  /* 0x000000010e0ea824 */ /* 0x000fe200078e0a23 */
[C---:B------:R-:W-:Y:S01]  /*1100*/  ISETP.GT.U32.AND P2, PT, R35.reuse, R26, PT ;  /* 0x0000001a2300720c */ /* 0x040fe20003f44070 */
[----:B------:R-:W-:Y:S01]  /*1110*/  @!P4 IMAD.MOV R19, RZ, RZ, -R19 ;  /* 0x000000ffff13c224 */ /* 0x000fe200078e0a13 */
[----:B------:R-:W-:Y:S01]  /*1120*/  ISETP.GT.U32.AND P4, PT, R35, R18, PT ;  /* 0x000000122300720c */ /* 0x000fe20003f84070 */
[----:B------:R-:W-:Y:S01]  /*1130*/  @!P3 IMAD.IADD R16, R16, 0x1, -R35 ;  /* 0x000000011010b824 */ /* 0x000fe200078e0a23 */
[----:B------:R-:W-:Y:S01]  /*1140*/  ISETP.GE.AND P3, PT, R29, RZ, PT ;  /* 0x000000ff1d00720c */ /* 0x000fe20003f66270 */
[----:B------:R-:W-:Y:S01]  /*1150*/  IMAD.HI.U32 R23, R4, R27, RZ ;  /* 0x0000001b04177227 */ /* 0x000fe200078e00ff */
[----:B------:R-:W-:-:S03]  /*1160*/  IABS R29, R8 ;  /* 0x00000008001d7213 */ /* 0x000fc60000000000 */
[----:B------:R-:W-:Y:S01]  /*1170*/  @!P5 IMAD.IADD R12, R12, 0x1, -R35 ;  /* 0x000000010c0cd824 */ /* 0x000fe200078e0a23 */
[C---:B------:R-:W-:Y:S01]  /*1180*/  ISETP.GT.U32.AND P5, PT, R35.reuse, R22, PT ;  /* 0x000000162300720c */ /* 0x040fe20003fa4070 */
[----:B------:R-:W-:Y:S02]  /*1190*/  IMAD.MOV R6, RZ, RZ, -R23 ;  /* 0x000000ffff067224 */ /* 0x000fe400078e0a17 */
[--C-:B------:R-:W-:Y:S01]  /*11a0*/  @!P2 IMAD.IADD R26, R26, 0x1, -R35.reuse ;  /* 0x000000011a1aa824 */ /* 0x100fe200078e0a23 */
[----:B------:R-:W-:Y:S01]  /*11b0*/  ISETP.GE.AND P2, PT, R32, RZ, PT ;  /* 0x000000ff2000720c */ /* 0x000fe20003f46270 */
[----:B------:R-:W-:Y:S02]  /*11c0*/  @!P4 IMAD.IADD R18, R18, 0x1, -R35 ;  /* 0x000000011212c824 */ /* 0x000fe400078e0a23 */
[----:B------:R-:W-:Y:S01]  /*11d0*/  IMAD.MOV.U32 R21, RZ, RZ, R12 ;  /* 0x000000ffff157224 */ /* 0x000fe200078e000c */
[----:B------:R-:W-:Y:S01]  /*11e0*/  SHF.R.S32.HI R12, RZ, 0x6, R0 ;  /* 0x00000006ff0c7819 */ /* 0x000fe20000011400 */
[----:B------:R-:W-:-:S02]  /*11f0*/  IMAD R27, R35, R6, R27 ;  /* 0x00000006231b7224 */ /* 0x000fc400078e021b */
[----:B------:R-:W-:Y:S01]  /*1200*/  @!P3 IMAD.MOV R14, RZ, RZ, -R14 ;  /* 0x000000ffff0eb224 */ /* 0x000fe200078e0a0e */
[C---:B------:R-:W-:Y:S01]  /*1210*/  ISETP.GT.U32.AND P3, PT, R35.reuse, R26, PT ;  /* 0x0000001a2300720c */ /* 0x040fe20003f64070 */
[----:B------:R-:W-:Y:S01]  /*1220*/  IMAD.HI.U32 R6, R4, R28, RZ ;  /* 0x0000001c04067227 */ /* 0x000fe200078e00ff */
[----:B------:R-:W-:-:S03]  /*1230*/  ISETP.GT.U32.AND P4, PT, R35, R27, PT ;  /* 0x0000001b2300720c */ /* 0x000fc60003f84070 */
[----:B------:R-:W-:-:S04]  /*1240*/  IMAD.HI.U32 R4, R4, R29, RZ ;  /* 0x0000001d04047227 */ /* 0x000fc800078e00ff */
[----:B------:R-:W-:Y:S01]  /*1250*/  @!P1 IMAD.MOV R21, RZ, RZ, -R21 ;  /* 0x000000ffff159224 */ /* 0x000fe200078e0a15 */
[----:B------:R-:W-:Y:S01]  /*1260*/  ISETP.GT.U32.AND P1, PT, R35, R18, PT ;  /* 0x000000122300720c */ /* 0x000fe20003f24070 */
[----:B------:R-:W-:Y:S01]  /*1270*/  @!P6 IMAD.IADD R5, R5, 0x1, -R35 ;  /* 0x000000010505e824 */ /* 0x000fe200078e0a23 */
[C---:B------:R-:W-:Y:S01]  /*1280*/  ISETP.GT.U32.AND P6, PT, R35.reuse, R24, PT ;  /* 0x000000182300720c */ /* 0x040fe20003fc4070 */
[----:B------:R-:W-:Y:S02]  /*1290*/  IMAD.MOV R6, RZ, RZ, -R6 ;  /* 0x000000ffff067224 */ /* 0x000fe400078e0a06 */
[----:B------:R-:W-:Y:S02]  /*12a0*/  IMAD.MOV R4, RZ, RZ, -R4 ;  /* 0x000000ffff047224 */ /* 0x000fe400078e0a04 */
[----:B------:R-:W-:Y:S01]  /*12b0*/  IMAD.MOV.U32 R23, RZ, RZ, R5 ;  /* 0x000000ffff177224 */ /* 0x000fe200078e0005 */
[----:B------:R-:W-:Y:S01]  /*12c0*/  SHF.R.S32.HI R5, RZ, 0x1f, R20 ;  /* 0x0000001fff057819 */ /* 0x000fe20000011414 */
[----:B------:R-:W-:-:S02]  /*12d0*/  IMAD R28, R35, R6, R28 ;  /* 0x00000006231c7224 */ /* 0x000fc400078e021c */
[C---:B------:R-:W-:Y:S01]  /*12e0*/  IMAD.SHL.U32 R9, R0.reuse, 0x40, RZ ;  /* 0x0000004000097824 */ /* 0x040fe200078e00ff */
[----:B------:R-:W-:Y:S01]  /*12f0*/  LEA.HI R20, R5, R20, RZ, 0x7 ;  /* 0x0000001405147211 */ /* 0x000fe200078f38ff */
[----:B------:R-:W-:Y:S01]  /*1300*/  IMAD R29, R35, R4, R29 ;  /* 0x00000004231d7224 */ /* 0x000fe200078e021d */
[C---:B------:R-:W-:Y:S01]  /*1310*/  LOP3.LUT R4, R0.reuse, 0x40, RZ, 0xc0, !PT ;  /* 0x0000004000047812 */ /* 0x040fe200078ec0ff */
[C---:B------:R-:W-:Y:S01]  /*1320*/  IMAD.SHL.U32 R6, R0.reuse, 0x8, RZ ;  /* 0x0000000800067824 */ /* 0x040fe200078e00ff */
[----:B------:R-:W-:Y:S01]  /*1330*/  LOP3.LUT R5, R0, 0x7, RZ, 0xc0, !PT ;  /* 0x0000000700057812 */ /* 0x000fe200078ec0ff */
[--C-:B------:R-:W-:Y:S01]  /*1340*/  @!P3 IMAD.IADD R26, R26, 0x1, -R35.reuse ;  /* 0x000000011a1ab824 */ /* 0x100fe200078e0a23 */
[----:B------:R-:W-:Y:S01]  /*1350*/  LOP3.LUT R32, R9, 0x800, RZ, 0xc0, !PT ;  /* 0x0000080009207812 */ /* 0x000fe200078ec0ff */
[----:B------:R-:W-:Y:S01]  /*1360*/  IMAD.SHL.U32 R7, R0, 0x2, RZ ;  /* 0x0000000200077824 */ /* 0x000fe200078e00ff */
[----:B------:R-:W-:Y:S01]  /*1370*/  ISETP.GT.U32.AND P3, PT, R35, R29, PT ;  /* 0x0000001d2300720c */ /* 0x000fe20003f64070 */
[--C-:B------:R-:W-:Y:S01]  /*1380*/  @!P1 IMAD.IADD R18, R18, 0x1, -R35.reuse ;  /* 0x0000000112129824 */ /* 0x100fe200078e0a23 */
[----:B------:R-:W-:Y:S01]  /*1390*/  LOP3.LUT R10, R6, 0x30, RZ, 0xc0, !PT ;  /* 0x00000030060a7812 */ /* 0x000fe200078ec0ff */
[--C-:B------:R-:W-:Y:S01]  /*13a0*/  @!P5 IMAD.IADD R22, R22, 0x1, -R35.reuse ;  /* 0x000000011616d824 */ /* 0x100fe200078e0a23 */
[----:B------:R-:W-:Y:S01]  /*13b0*/  SHF.R.U32.HI R6, RZ, 0x1, R4 ;  /* 0x00000001ff067819 */ /* 0x000fe20000011604 */
[----:B------:R-:W-:Y:S01]  /*13c0*/  @!P6 IMAD.IADD R24, R24, 0x1, -R35 ;  /* 0x000000011818e824 */ /* 0x000fe200078e0a23 */
[----:B------:R-:W-:Y:S01]  /*13d0*/  ISETP.GE.AND P1, PT, R33, RZ, PT ;  /* 0x000000ff2100720c */ /* 0x000fe20003f26270 */
[C---:B------:R-:W-:Y:S01]  /*13e0*/  IMAD R33, R5.reuse, 0x100, R32 ;  /* 0x0000010005217824 */ /* 0x040fe200078e0220 */
[----:B------:R-:W-:Y:S01]  /*13f0*/  SGXT R9, R12, 0x1 ;  /* 0x000000010c09781a */ /* 0x000fe20000000200 */
[----:B------:R-:W-:Y:S01]  /*1400*/  IMAD R12, R5, 0x40, R10 ;  /* 0x00000040050c7824 */ /* 0x000fe200078e020a */
[----:B------:R-:W-:Y:S01]  /*1410*/  ISETP.GE.AND P5, PT, R31, RZ, PT ;  /* 0x000000ff1f00720c */ /* 0x000fe20003fa6270 */
[----:B------:R-:W-:Y:S01]  /*1420*/  IMAD.SHL.U32 R32, R5, 0x10, RZ ;  /* 0x0000001005207824 */ /* 0x000fe200078e00ff */
[----:B------:R-:W-:Y:S01]  /*1430*/  ISETP.GT.U32.AND P6, PT, R35, R28, PT ;  /* 0x0000001c2300720c */ /* 0x000fe20003fc4070 */
[----:B------:R-:W-:Y:S01]  /*1440*/  IMAD.SHL.U32 R5, R0, 0x20, RZ ;  /* 0x0000002000057824 */ /* 0x000fe200078e00ff */
[----:B------:R-:W-:Y:S01]  /*1450*/  LOP3.LUT R31, R6, 0x10, R7, 0xf8, !PT ;  /* 0x00000010061f7812 */ /* 0x000fe200078ef807 */
[----:B------:R-:W-:Y:S01]  /*1460*/  @!P3 IMAD.IADD R29, R29, 0x1, -R35 ;  /* 0x000000011d1db824 */ /* 0x000fe200078e0a23 */
[----:B------:R-:W-:Y:S01]  /*1470*/  LOP3.LUT R10, R9, 0x90, RZ, 0xc0, !PT ;  /* 0x00000090090a7812 */ /* 0x000fe200078ec0ff */
[----:B------:R-:W-:Y:S01]  /*1480*/  @!P2 IMAD.MOV R18, RZ, RZ, -R18 ;  /* 0x000000ffff12a224 */ /* 0x000fe200078e0a12 */
[----:B------:R-:W-:Y:S01]  /*1490*/  LOP3.LUT R31, R12, R31, RZ, 0x3c, !PT ;  /* 0x0000001f0c1f7212 */ /* 0x000fe200078e3cff */
[----:B------:R-:W-:Y:S01]  /*14a0*/  @!P0 IMAD.MOV R23, RZ, RZ, -R23 ;  /* 0x000000ffff178224 */ /* 0x000fe200078e0a17 */
[----:B------:R-:W-:Y:S01]  /*14b0*/  LOP3.LUT R12, R5, 0x200, RZ, 0xc0, !PT ;  /* 0x00000200050c7812 */ /* 0x000fe200078ec0ff */
[----:B------:R-:W-:Y:S01]  /*14c0*/  @!P4 IMAD.IADD R27, R27, 0x1, -R35 ;  /* 0x000000011b1bc824 */ /* 0x000fe200078e0a23 */
[--C-:B------:R-:W-:Y:S01]  /*14d0*/  LOP3.LUT R32, R32, 0x30, R7.reuse, 0x78, !PT ;  /* 0x0000003020207812 */ /* 0x100fe200078e7807 */
[----:B------:R-:W-:Y:S01]  /*14e0*/  @!P5 IMAD.MOV R16, RZ, RZ, -R16 ;  /* 0x000000ffff10d224 */ /* 0x000fe200078e0a10 */
[----:B------:R-:W-:Y:S01]  /*14f0*/  LOP3.LUT R7, R10, 0x7e, R7, 0x78, !PT ;  /* 0x0000007e0a077812 */ /* 0x000fe200078e7807 */
[----:B------:R-:W-:Y:S01]  /*1500*/  @!P6 IMAD.IADD R28, R28, 0x1, -R35 ;  /* 0x000000011c1ce824 */ /* 0x000fe200078e0a23 */
[----:B------:R-:W-:Y:S01]  /*1510*/  IADD3 R10, PT, PT, R31, UR4, R12 ;  /* 0x000000041f0a7c10 */ /* 0x000fe2000fffe00c */
[----:B---3--:R-:W-:Y:S01]  /*1520*/  IMAD R30, R30, UR5, RZ ;  /* 0x000000051e1e7c24 */ /* 0x008fe2000f8e02ff */
[----:B------:R-:W-:Y:S01]  /*1530*/  ISETP.NE.AND P2, PT, R25, RZ, PT ;  /* 0x000000ff1900720c */ /* 0x000fe20003f45270 */
[----:B------:R-:W-:Y:S01]  /*1540*/  IMAD.IADD R9, R33, 0x1, R32 ;  /* 0x0000000121097824 */ /* 0x000fe200078e0220 */
[----:B------:R-:W-:Y:S01]  /*1550*/  LOP3.LUT R12, RZ, R25, RZ, 0x33, !PT ;  /* 0x00000019ff0c7212 */ /* 0x000fe200078e33ff */
[----:B------:R-:W0:Y:S01]  /*1560*/  LDCU UR5, c[0x0][0x3a0] ;  /* 0x00007400ff0577ac */ /* 0x000e220008000800 */
[----:B------:R-:W1:Y:S01]  /*1570*/  LDC R25, c[0x0][0x3b0] ;  /* 0x0000ec00ff197b82 */ /* 0x000e620000000800 */
[----:B------:R-:W-:-:S02]  /*1580*/  ISETP.GT.U32.AND P3, PT, R35, R29, PT ;  /* 0x0000001d2300720c */ /* 0x000fc40003f64070 */
[C---:B------:R-:W-:Y:S02]  /*1590*/  ISETP.GT.U32.AND P0, PT, R35.reuse, R24, PT ;  /* 0x000000182300720c */ /* 0x040fe40003f04070 */
[C---:B------:R-:W-:Y:S02]  /*15a0*/  ISETP.GT.U32.AND P6, PT, R35.reuse, R28, PT ;  /* 0x0000001c2300720c */ /* 0x040fe40003fc4070 */
[C---:B------:R-:W-:Y:S02]  /*15b0*/  ISETP.GT.U32.AND P5, PT, R35.reuse, R27, PT ;  /* 0x0000001b2300720c */ /* 0x040fe40003fa4070 */
[----:B------:R-:W-:Y:S02]  /*15c0*/  ISETP.GT.U32.AND P4, PT, R35, R22, PT ;  /* 0x000000162300720c */ /* 0x000fe40003f84070 */
[C---:B------:R-:W-:Y:S02]  /*15d0*/  SEL R11, R12.reuse, R11, !P2 ;  /* 0x0000000b0c0b7207 */ /* 0x040fe40005000000 */
[----:B------:R-:W-:Y:S01]  /*15e0*/  SEL R17, R12, R17, !P2 ;  /* 0x000000110c117207 */ /* 0x000fe20005000000 */
[--C-:B------:R-:W-:Y:S01]  /*15f0*/  @!P3 IMAD.IADD R29, R29, 0x1, -R35.reuse ;  /* 0x000000011d1db824 */ /* 0x100fe200078e0a23 */
[----:B------:R-:W-:Y:S01]  /*1600*/  ISETP.GE.AND P3, PT, R8, RZ, PT ;  /* 0x000000ff0800720c */ /* 0x000fe20003f66270 */
[--C-:B------:R-:W-:Y:S01]  /*1610*/  @!P0 IMAD.IADD R24, R24, 0x1, -R35.reuse ;  /* 0x0000000118188824 */ /* 0x100fe200078e0a23 */
[----:B------:R-:W-:Y:S01]  /*1620*/  ISETP.GE.AND P0, PT, R36, RZ, PT ;  /* 0x000000ff2400720c */ /* 0x000fe20003f06270 */
[--C-:B------:R-:W-:Y:S01]  /*1630*/  @!P6 IMAD.IADD R28, R28, 0x1, -R35.reuse ;  /* 0x000000011c1ce824 */ /* 0x100fe200078e0a23 */
[----:B------:R-:W-:Y:S01]  /*1640*/  ISETP.GE.AND P6, PT, R38, RZ, PT ;  /* 0x000000ff2600720c */ /* 0x000fe20003fc6270 */
[--C-:B------:R-:W-:Y:S01]  /*1650*/  @!P5 IMAD.IADD R27, R27, 0x1, -R35.reuse ;  /* 0x000000011b1bd824 */ /* 0x100fe200078e0a23 */
[----:B------:R-:W-:Y:S01]  /*1660*/  SEL R14, R12, R14, !P2 ;  /* 0x0000000e0c0e7207 */ /* 0x000fe20005000000 */
[----:B------:R-:W-:Y:S01]  /*1670*/  @!P4 IMAD.IADD R22, R22, 0x1, -R35 ;  /* 0x000000011616c824 */ /* 0x000fe200078e0a23 */
[----:B------:R-:W-:Y:S01]  /*1680*/  ISETP.GE.AND P5, PT, R37, RZ, PT ;  /* 0x000000ff2500720c */ /* 0x000fe20003fa6270 */
[-C--:B-1----:R-:W-:Y:S01]  /*1690*/  IMAD R11, R11, R25.reuse, RZ ;  /* 0x000000190b0b7224 */ /* 0x082fe200078e02ff */
[----:B------:R-:W-:Y:S01]  /*16a0*/  ISETP.GE.AND P4, PT, R34, RZ, PT ;  /* 0x000000ff2200720c */ /* 0x000fe20003f86270 */
[----:B------:R-:W-:Y:S01]  /*16b0*/  IMAD R17, R17, R25, RZ ;  /* 0x0000001911117224 */ /* 0x000fe200078e02ff */
[----:B------:R-:W-:Y:S01]  /*16c0*/  SEL R13, R12, R13, !P2 ;  /* 0x0000000d0c0d7207 */ /* 0x000fe20005000000 */
[----:B------:R-:W-:Y:S01]  /*16d0*/  @!P3 IMAD.MOV R29, RZ, RZ, -R29 ;  /* 0x000000ffff1db224 */ /* 0x000fe200078e0a1d */
[CC--:B--2---:R-:W-:Y:S01]  /*16e0*/  LEA R142, P3, R11.reuse, R50.reuse, 0x1 ;  /* 0x000000320b8e7211 */ /* 0x0c4fe200078608ff */
[----:B------:R-:W-:Y:S01]  /*16f0*/  IMAD R14, R14, R25, RZ ;  /* 0x000000190e0e7224 */ /* 0x000fe200078e02ff */
[----:B------:R-:W-:Y:S01]  /*1700*/  SEL R21, R12, R21, !P2 ;  /* 0x000000150c157207 */ /* 0x000fe20005000000 */
[----:B------:R-:W-:Y:S01]  /*1710*/  @!P0 IMAD.MOV R26, RZ, RZ, -R26 ;  /* 0x000000ffff1a8224 */ /* 0x000fe200078e0a1a */
[----:B------:R-:W-:Y:S01]  /*1720*/  LEA.HI.X.SX32 R143, R11, R51, 0x1, P3 ;  /* 0x000000330b8f7211 */ /* 0x000fe200018f0eff */
[----:B------:R-:W-:Y:S01]  /*1730*/  @!P6 IMAD.MOV R28, RZ, RZ, -R28 ;  /* 0x000000ffff1ce224 */ /* 0x000fe200078e0a1c */
[CC--:B------:R-:W-:Y:S01]  /*1740*/  LEA R136, P0, R17.reuse, R50.reuse, 0x1 ;  /* 0x0000003211887211 */ /* 0x0c0fe200078008ff */
[----:B------:R-:W-:Y:S01]  /*1750*/  @!P5 IMAD.MOV R27, RZ, RZ, -R27 ;  /* 0x000000ffff1bd224 */ /* 0x000fe200078e0a1b */
[----:B------:R-:W-:Y:S01]  /*1760*/  LEA R70, P3, R14, R50, 0x1 ;  /* 0x000000320e467211 */ /* 0x000fe200078608ff */
[----:B------:R-:W-:Y:S01]  /*1770*/  @!P4 IMAD.MOV R24, RZ, RZ, -R24 ;  /* 0x000000ffff18c224 */ /* 0x000fe200078e0a18 */
[----:B------:R-:W-:Y:S01]  /*1780*/  SEL R23, R12, R23, !P2 ;  /* 0x000000170c177207 */ /* 0x000fe20005000000 */
[----:B------:R-:W-:Y:S01]  /*1790*/  @!P1 IMAD.MOV R22, RZ, RZ, -R22 ;  /* 0x000000ffff169224 */ /* 0x000fe200078e0a16 */
[----:B------:R-:W-:Y:S01]  /*17a0*/  LEA.HI.X.SX32 R137, R17, R51, 0x1, P0 ;  /* 0x0000003311897211 */ /* 0x000fe200000f0eff */
[----:B------:R-:W-:Y:S01]  /*17b0*/  IMAD R13, R13, R25, RZ ;  /* 0x000000190d0d7224 */ /* 0x000fe200078e02ff */
[----:B------:R-:W-:Y:S01]  /*17c0*/  LEA.HI.X.SX32 R71, R14, R51, 0x1, P3 ;  /* 0x000000330e477211 */ /* 0x000fe200018f0eff */
[----:B------:R-:W1:Y:S01]  /*17d0*/  LDC R17, c[0x0][0x3ac] ;  /* 0x0000eb00ff117b82 */ /* 0x000e620000000800 */
[C---:B------:R-:W-:Y:S01]  /*17e0*/  SEL R15, R12.reuse, R15, !P2 ;  /* 0x0000000f0c0f7207 */ /* 0x040fe20005000000 */
[----:B------:R-:W-:Y:S01]  /*17f0*/  IMAD R21, R21, R25, RZ ;  /* 0x0000001915157224 */ /* 0x000fe200078e02ff */
[C---:B------:R-:W-:Y:S01]  /*1800*/  SEL R19, R12.reuse, R19, !P2 ;  /* 0x000000130c137207 */ /* 0x040fe20005000000 */
[-C--:B------:R-:W-:Y:S01]  /*1810*/  IMAD R23, R23, R25.reuse, RZ ;  /* 0x0000001917177224 */ /* 0x080fe200078e02ff */
[C---:B------:R-:W-:Y:S01]  /*1820*/  SEL R28, R12.reuse, R28, !P2 ;  /* 0x0000001c0c1c7207 */ /* 0x040fe20005000000 */
[-C--:B------:R-:W-:Y:S01]  /*1830*/  IMAD R15, R15, R25.reuse, RZ ;  /* 0x000000190f0f7224 */ /* 0x080fe200078e02ff */
[C---:B------:R-:W-:Y:S01]  /*1840*/  SEL R16, R12.reuse, R16, !P2 ;  /* 0x000000100c107207 */ /* 0x040fe20005000000 */
[----:B------:R-:W2:Y:S01]  /*1850*/  LDC R14, c[0x0][0x3a8] ;  /* 0x0000ea00ff0e7b82 */ /* 0x000ea20000000800 */
[C---:B------:R-:W-:Y:S01]  /*1860*/  SEL R26, R12.reuse, R26, !P2 ;  /* 0x0000001a0c1a7207 */ /* 0x040fe20005000000 */
[----:B------:R-:W-:Y:S01]  /*1870*/  IMAD R19, R19, R25, RZ ;  /* 0x0000001913137224 */ /* 0x000fe200078e02ff */
[----:B------:R-:W-:Y:S01]  /*1880*/  SEL R27, R12, R27, !P2 ;  /* 0x0000001b0c1b7207 */ /* 0x000fe20005000000 */
[-C--:B------:R-:W-:Y:S01]  /*1890*/  IMAD R28, R28, R25.reuse, RZ ;  /* 0x000000191c1c7224 */ /* 0x080fe200078e02ff */
[----:B------:R-:W-:Y:S01]  /*18a0*/  SEL R18, R12, R18, !P2 ;  /* 0x000000120c127207 */ /* 0x000fe20005000000 */
[-C--:B------:R-:W-:Y:S01]  /*18b0*/  IMAD R16, R16, R25.reuse, RZ ;  /* 0x0000001910107224 */ /* 0x080fe200078e02ff */
[----:B------:R-:W-:Y:S01]  /*18c0*/  SEL R24, R12, R24, !P2 ;  /* 0x000000180c187207 */ /* 0x000fe20005000000 */
[-C--:B------:R-:W-:Y:S01]  /*18d0*/  IMAD R26, R26, R25.reuse, RZ ;  /* 0x000000191a1a7224 */ /* 0x080fe200078e02ff */
[C---:B------:R-:W-:Y:S01]  /*18e0*/  SEL R22, R12.reuse, R22, !P2 ;  /* 0x000000160c167207 */ /* 0x040fe20005000000 */
[----:B------:R-:W-:Y:S01]  /*18f0*/  IMAD R27, R27, R25, RZ ;  /* 0x000000191b1b7224 */ /* 0x000fe200078e02ff */
[----:B------:R-:W-:Y:S01]  /*1900*/  SEL R12, R12, R29, !P2 ;  /* 0x0000001d0c0c7207 */ /* 0x000fe20005000000 */
[-C--:B------:R-:W-:Y:S01]  /*1910*/  IMAD R18, R18, R25.reuse, RZ ;  /* 0x0000001912127224 */ /* 0x080fe200078e02ff */
[-C--:B------:R-:W-:Y:S01]  /*1920*/  LEA R140, P2, R13, R50.reuse, 0x1 ;  /* 0x000000320d8c7211 */ /* 0x080fe200078408ff */
[-C--:B------:R-:W-:Y:S01]  /*1930*/  IMAD R24, R24, R25.reuse, RZ ;  /* 0x0000001918187224 */ /* 0x080fe200078e02ff */
[-C--:B------:R-:W-:Y:S01]  /*1940*/  LEA R74, P6, R21, R50.reuse, 0x1 ;  /* 0x00000032154a7211 */ /* 0x080fe200078c08ff */
[-C--:B------:R-:W-:Y:S01]  /*1950*/  IMAD R22, R22, R25.reuse, RZ ;  /* 0x0000001916167224 */ /* 0x080fe200078e02ff */
[-C--:B------:R-:W-:Y:S01]  /*1960*/  LEA R76, P5, R23, R50.reuse, 0x1 ;  /* 0x00000032174c7211 */ /* 0x080fe200078a08ff */
[----:B------:R-:W-:Y:S01]  /*1970*/  IMAD R12, R12, R25, RZ ;  /* 0x000000190c0c7224 */ /* 0x000fe200078e02ff */
[-C--:B------:R-:W-:Y:S01]  /*1980*/  LEA R138, P1, R15, R50.reuse, 0x1 ;  /* 0x000000320f8a7211 */ /* 0x080fe200078208ff */
[----:B-1----:R-:W-:Y:S01]  /*1990*/  IMAD.SHL.U32 R11, R17, 0x80, RZ ;  /* 0x00000080110b7824 */ /* 0x002fe200078e00ff */
[----:B------:R-:W-:-:S02]  /*19a0*/  LEA R134, P4, R19, R50, 0x1 ;  /* 0x0000003213867211 */ /* 0x000fc400078808ff */
[----:B------:R-:W-:Y:S01]  /*19b0*/  LEA R82, P3, R28, R50, 0x1 ;  /* 0x000000321c527211 */ /* 0x000fe200078608ff */
[-C--:B--2---:R-:W-:Y:S01]  /*19c0*/  IMAD R79, R79, R14.reuse, RZ ;  /* 0x0000000e4f4f7224 */ /* 0x084fe200078e02ff */
[-C--:B------:R-:W-:Y:S01]  /*19d0*/  LEA.HI.X.SX32 R141, R13, R51.reuse, 0x1, P2 ;  /* 0x000000330d8d7211 */ /* 0x080fe200010f0eff */
[-C--:B------:R-:W-:Y:S01]  /*19e0*/  IMAD R81, R81, R14.reuse, RZ ;  /* 0x0000000e51517224 */ /* 0x080fe200078e02ff */
[-C--:B------:R-:W-:Y:S01]  /*19f0*/  LEA.HI.X.SX32 R75, R21, R51.reuse, 0x1, P6 ;  /* 0x00000033154b7211 */ /* 0x080fe200030f0eff */
[-C--:B------:R-:W-:Y:S01]  /*1a00*/  IMAD R83, R83, R14.reuse, RZ ;  /* 0x0000000e53537224 */ /* 0x080fe200078e02ff */
[-C--:B------:R-:W-:Y:S01]  /*1a10*/  LEA.HI.X.SX32 R77, R23, R51.reuse, 0x1, P5 ;  /* 0x00000033174d7211 */ /* 0x080fe200028f0eff */
[----:B------:R-:W-:Y:S01]  /*1a20*/  IMAD R85, R85, R14, RZ ;  /* 0x0000000e55557224 */ /* 0x000fe200078e02ff */
[----:B------:R-:W-:Y:S01]  /*1a30*/  LEA R72, P2, R16, R50, 0x1 ;  /* 0x0000003210487211 */ /* 0x000fe200078408ff */
[-C--:B------:R-:W-:Y:S01]  /*1a40*/  IMAD R87, R87, R14.reuse, RZ ;  /* 0x0000000e57577224 */ /* 0x080fe200078e02ff */
[-C--:B------:R-:W-:Y:S01]  /*1a50*/  LEA.HI.X.SX32 R139, R15, R51.reuse, 0x1, P1 ;  /* 0x000000330f8b7211 */ /* 0x080fe200008f0eff */
[-C--:B------:R-:W-:Y:S01]  /*1a60*/  IMAD R89, R89, R14.reuse, RZ ;  /* 0x0000000e59597224 */ /* 0x080fe200078e02ff */
[-C--:B------:R-:W-:Y:S01]  /*1a70*/  LEA.HI.X.SX32 R135, R19, R51.reuse, 0x1, P4 ;  /* 0x0000003313877211 */ /* 0x080fe200020f0eff */
[----:B------:R-:W-:Y:S01]  /*1a80*/  IMAD R91, R91, R14, RZ ;  /* 0x0000000e5b5b7224 */ /* 0x000fe200078e02ff */
[----:B------:R-:W-:Y:S01]  /*1a90*/  LEA R46, P6, R26, R50, 0x1 ;  /* 0x000000321a2e7211 */ /* 0x000fe200078c08ff */
[----:B------:R-:W-:Y:S01]  /*1aa0*/  IMAD R93, R93, R14, RZ ;  /* 0x0000000e5d5d7224 */ /* 0x000fe200078e02ff */
[----:B------:R-:W-:Y:S01]  /*1ab0*/  LEA R68, P5, R27, R50, 0x1 ;  /* 0x000000321b447211 */ /* 0x000fe200078a08ff */
[-C--:B------:R-:W-:Y:S01]  /*1ac0*/  IMAD R95, R95, R14.reuse, RZ ;  /* 0x0000000e5f5f7224 */ /* 0x080fe200078e02ff */
[-C--:B------:R-:W-:Y:S01]  /*1ad0*/  LEA.HI.X.SX32 R57, R28, R51.reuse, 0x1, P3 ;  /* 0x000000331c397211 */ /* 0x080fe200018f0eff */
[----:B------:R-:W-:Y:S01]  /*1ae0*/  IMAD R97, R97, R14, RZ ;  /* 0x0000000e61617224 */ /* 0x000fe200078e02ff */
[----:B------:R-:W-:Y:S01]  /*1af0*/  LEA R48, P1, R18, R50, 0x1 ;  /* 0x0000003212307211 */ /* 0x000fe200078208ff */
[----:B------:R-:W-:Y:S01]  /*1b00*/  IMAD R99, R99, R14, RZ ;  /* 0x0000000e63637224 */ /* 0x000fe200078e02ff */
[----:B------:R-:W-:Y:S01]  /*1b10*/  LEA R66, P4, R24, R50, 0x1 ;  /* 0x0000003218427211 */ /* 0x000fe200078808ff */
[-C--:B------:R-:W-:Y:S01]  /*1b20*/  IMAD R101, R101, R14.reuse, RZ ;  /* 0x0000000e65657224 */ /* 0x080fe200078e02ff */
[----:B------:R-:W-:Y:S01]  /*1b30*/  LOP3.LUT R28, R0, 0x7f, RZ, 0xc0, !PT ;  /* 0x0000007f001c7812 */ /* 0x000fe200078ec0ff */
[----:B------:R-:W-:Y:S01]  /*1b40*/  IMAD R103, R103, R14, RZ ;  /* 0x0000000e67677224 */ /* 0x000fe200078e02ff */
[----:B------:R-:W-:Y:S01]  /*1b50*/  LEA R62, P0, R22, R50, 0x1 ;  /* 0x00000032163e7211 */ /* 0x000fe200078008ff */
[-C--:B------:R-:W-:Y:S01]  /*1b60*/  IMAD R105, R105, R14.reuse, RZ ;  /* 0x0000000e69697224 */ /* 0x080fe200078e02ff */
[-C--:B------:R-:W-:Y:S01]  /*1b70*/  LEA.HI.X.SX32 R73, R16, R51.reuse, 0x1, P2 ;  /* 0x0000003310497211 */ /* 0x080fe200010f0eff */
[----:B------:R-:W-:Y:S01]  /*1b80*/  IMAD.SHL.U32 R33, R28, 0x2, RZ ;  /* 0x000000021c217824 */ /* 0x000fe200078e00ff */
        /* <DEDUP_REMOVED lines=9> */
[-C--:B------:R-:W-:Y:S01]  /*1c20*/  IMAD R115, R115, R14.reuse, RZ ;  /* 0x0000000e73737224 */ /* 0x080fe200078e02ff */
[----:B------:R-:W-:Y:S01]  /*1c30*/  LOP3.LUT R25, R3, 0x74, RZ, 0xfc, !PT ;  /* 0x0000007403197812 */ /* 0x000fe200078efcff */
[-C--:B------:R-:W-:Y:S01]  /*1c40*/  IMAD R117, R117, R14.reuse, RZ ;  /* 0x0000000e75757224 */ /* 0x080fe200078e02ff */
[----:B------:R-:W-:Y:S01]  /*1c50*/  LOP3.LUT R26, R3, 0x78, RZ, 0xfc, !PT ;  /* 0x00000078031a7812 */ /* 0x000fe200078efcff */
[-C--:B------:R-:W-:Y:S01]  /*1c60*/  IMAD R119, R119, R14.reuse, RZ ;  /* 0x0000000e77777224 */ /* 0x080fe200078e02ff */
[----:B------:R-:W-:Y:S01]  /*1c70*/  LEA.HI R27, R0, 0x7c, RZ, 0x1b ;  /* 0x0000007c001b7811 */ /* 0x000fe200078fd8ff */
[----:B------:R-:W-:Y:S01]  /*1c80*/  IMAD R121, R121, R14, RZ ;  /* 0x0000000e79797224 */ /* 0x000fe200078e02ff */
[----:B----4-:R-:W-:Y:S01]  /*1c90*/  LEA R64, P1, R30, R64, 0x1 ;  /* 0x000000401e407211 */ /* 0x010fe200078208ff */
[-C--:B------:R-:W-:Y:S01]  /*1ca0*/  IMAD R123, R123, R14.reuse, RZ ;  /* 0x0000000e7b7b7224 */ /* 0x080fe200078e02ff */
[----:B------:R-:W-:Y:S01]  /*1cb0*/  LOP3.LUT R24, R3, 0x70, RZ, 0xfc, !PT ;  /* 0x0000007003187812 */ /* 0x000fe200078efcff */
[-C--:B------:R-:W-:Y:S01]  /*1cc0*/  IMAD R125, R125, R14.reuse, RZ ;  /* 0x0000000e7d7d7224 */ /* 0x080fe200078e02ff */
[-C--:B------:R-:W-:Y:S01]  /*1cd0*/  LEA.HI.X.SX32 R63, R22, R51.reuse, 0x1, P0 ;  /* 0x00000033163f7211 */ /* 0x080fe200000f0eff */
[-C--:B------:R-:W-:Y:S01]  /*1ce0*/  IMAD R127, R127, R14.reuse, RZ ;  /* 0x0000000e7f7f7224 */ /* 0x080fe200078e02ff */
[----:B------:R-:W-:Y:S01]  /*1cf0*/  LEA.HI.X.SX32 R51, R12, R51, 0x1, P2 ;  /* 0x000000330c337211 */ /* 0x000fe200010f0eff */
[-C--:B------:R-:W-:Y:S01]  /*1d00*/  IMAD R129, R129, R14.reuse, RZ ;  /* 0x0000000e81817224 */ /* 0x080fe200078e02ff */
[----:B------:R-:W-:Y:S01]  /*1d10*/  LEA.HI.X.SX32 R65, R30, R65, 0x1, P1 ;  /* 0x000000411e417211 */ /* 0x000fe200008f0eff */
[-C--:B------:R-:W-:Y:S01]  /*1d20*/  IMAD R131, R131, R14.reuse, RZ ;  /* 0x0000000e83837224 */ /* 0x080fe200078e02ff */
[----:B------:R-:W-:Y:S01]  /*1d30*/  SHF.R.S32.HI R20, RZ, 0x7, R20 ;  /* 0x00000007ff147819 */ /* 0x000fe20000011414 */
[----:B------:R-:W-:Y:S01]  /*1d40*/  IMAD.SHL.U32 R133, R14, 0x80, RZ ;  /* 0x000000800e857824 */ /* 0x000fe200078e00ff */
[----:B------:R-:W-:Y:S01]  /*1d50*/  LOP3.LUT R19, R33, 0x10, RZ, 0x3c, !PT ;  /* 0x0000001021137812 */ /* 0x000fe200078e3cff */
[-C--:B------:R-:W-:Y:S01]  /*1d60*/  IMAD R18, R27, R14.reuse, RZ ;  /* 0x0000000e1b127224 */ /* 0x080fe200078e02ff */
[----:B------:R-:W-:Y:S01]  /*1d70*/  LOP3.LUT R32, R33, 0x20, RZ, 0x3c, !PT ;  /* 0x0000002021207812 */ /* 0x000fe200078e3cff */
[-C--:B------:R-:W-:Y:S01]  /*1d80*/  IMAD R15, R3, R14.reuse, RZ ;  /* 0x0000000e030f7224 */ /* 0x080fe200078e02ff */
[C---:B------:R-:W-:Y:S01]  /*1d90*/  LOP3.LUT R31, R33.reuse, 0x30, RZ, 0x3c, !PT ;  /* 0x00000030211f7812 */ /* 0x040fe200078e3cff */
[-C--:B------:R-:W-:Y:S01]  /*1da0*/  IMAD R16, R26, R14.reuse, RZ ;  /* 0x0000000e1a107224 */ /* 0x080fe200078e02ff */
[----:B------:R-:W-:Y:S01]  /*1db0*/  LOP3.LUT R30, R33, 0x40, RZ, 0x3c, !PT ;  /* 0x00000040211e7812 */ /* 0x000fe200078e3cff */
[-C--:B------:R-:W-:Y:S01]  /*1dc0*/  IMAD R13, R25, R14.reuse, RZ ;  /* 0x0000000e190d7224 */ /* 0x080fe200078e02ff */
[C---:B------:R-:W-:Y:S01]  /*1dd0*/  LOP3.LUT R29, R33.reuse, 0x50, RZ, 0x3c, !PT ;  /* 0x00000050211d7812 */ /* 0x040fe200078e3cff */
[----:B------:R-:W-:Y:S01]  /*1de0*/  IMAD R12, R28, R17, RZ ;  /* 0x000000111c0c7224 */ /* 0x000fe200078e02ff */
[C---:B------:R-:W-:Y:S01]  /*1df0*/  LOP3.LUT R17, R33.reuse, 0x60, RZ, 0x3c, !PT ;  /* 0x0000006021117812 */ /* 0x040fe200078e3cff */
[----:B------:R-:W-:Y:S01]  /*1e00*/  IMAD R14, R24, R14, RZ ;  /* 0x0000000e180e7224 */ /* 0x000fe200078e02ff */
[----:B------:R-:W-:-:S02]  /*1e10*/  LOP3.LUT R21, R33, 0x70, RZ, 0x3c, !PT ;  /* 0x0000007021157812 */ /* 0x000fc400078e3cff */
[----:B------:R-:W-:Y:S02]  /*1e20*/  LOP3.LUT R22, R7, 0x20, RZ, 0x3c, !PT ;  /* 0x0000002007167812 */ /* 0x000fe400078e3cff */
[----:B0-----:R-:W-:-:S07]  /*1e30*/  LOP3.LUT R23, R9, 0x40, RZ, 0x3c, !PT ;  /* 0x0000004009177812 */ /* 0x001fce00078e3cff */
.L_x_1:
[----:B------:R-:W-:Y:S01]  /*1e40*/  ISETP.GE.AND P3, PT, R3, UR5, PT ;  /* 0x0000000503007c0c */ /* 0x000fe2000bf66270 */
[----:B------:R-:W-:Y:S01]  /*1e50*/  IMAD.WIDE R36, R15, 0x2, R64 ;  /* 0x000000020f247825 */ /* 0x000fe200078e0240 */
[C---:B------:R-:W-:Y:S02]  /*1e60*/  LOP3.LUT R34, R3.reuse, 0x4, RZ, 0xfc, !PT ;  /* 0x0000000403227812 */ /* 0x040fe400078efcff */
[C---:B------:R-:W-:Y:S02]  /*1e70*/  LOP3.LUT R35, R3.reuse, 0x8, RZ, 0xfc, !PT ;  /* 0x0000000803237812 */ /* 0x040fe400078efcff */
[----:B------:R-:W-:Y:S02]  /*1e80*/  ISETP.GE.AND P4, PT, R34, UR5, PT ;  /* 0x0000000522007c0c */ /* 0x000fe4000bf86270 */
[C---:B------:R-:W-:Y:S02]  /*1e90*/  LOP3.LUT R38, R3.reuse, 0x14, RZ, 0xfc, !PT ;  /* 0x0000001403267812 */ /* 0x040fe400078efcff */
[----:B------:R-:W-:-:S02]  /*1ea0*/  LOP3.LUT R34, R3, 0xc, RZ, 0xfc, !PT ;  /* 0x0000000c03227812 */ /* 0x000fc400078efcff */
[----:B------:R-:W-:Y:S02]  /*1eb0*/  PRMT R58, RZ, 0x7610, R58 ;  /* 0x00007610ff3a7816 */ /* 0x000fe4000000003a */
[----:B------:R-:W-:Y:S02]  /*1ec0*/  ISETP.GE.AND P5, PT, R35, UR5, PT ;  /* 0x0000000523007c0c */ /* 0x000fe4000bfa6270 */
[----:B------:R-:W-:Y:S02]  /*1ed0*/  ISETP.GE.AND P1, PT, R38, UR5, PT ;  /* 0x0000000526007c0c */ /* 0x000fe4000bf26270 */
[----:B------:R-:W-:Y:S01]  /*1ee0*/  LOP3.LUT R35, R3, 0x10, RZ, 0xfc, !PT ;  /* 0x0000001003237812 */ /* 0x000fe200078efcff */
[----:B------:R0:W2:Y:S01]  /*1ef0*/  @!P3 LDG.E.U16 R58, desc[UR6][R36.64] ;  /* 0x00000006243ab981 */ /* 0x0000a2000c1e1500 */
[----:B------:R-:W-:Y:S02]  /*1f00*/  ISETP.GE.AND P6, PT, R34, UR5, PT ;  /* 0x0000000522007c0c */ /* 0x000fe4000bfc6270 */
[----:B------:R-:W-:-:S02]  /*1f10*/  LEA.HI R38, R0, 0x1c, RZ, 0x1b ;  /* 0x0000001c00267811 */ /* 0x000fc400078fd8ff */
[----:B------:R-:W-:Y:S02]  /*1f20*/  LOP3.LUT R39, R3, 0x18, RZ, 0xfc, !PT ;  /* 0x0000001803277812 */ /* 0x000fe400078efcff */
[----:B------:R-:W-:Y:S01]  /*1f30*/  ISETP.GE.AND P0, PT, R35, UR5, PT ;  /* 0x0000000523007c0c */ /* 0x000fe2000bf06270 */
[----:B------:R-:W-:Y:S01]  /*1f40*/  IMAD.WIDE R34, R131, 0x2, R64 ;  /* 0x0000000283227825 */ /* 0x000fe200078e0240 */
[----:B------:R-:W-:Y:S02]  /*1f50*/  PRMT R96, RZ, 0x7610, R96 ;  /* 0x00007610ff607816 */ /* 0x000fe40000000060 */
[----:B------:R-:W-:Y:S01]  /*1f60*/  ISETP.GE.AND P3, PT, R38, UR5, PT ;  /* 0x0000000526007c0c */ /* 0x000fe2000bf66270 */
[----:B------:R-:W-:Y:S01]  /*1f70*/  IMAD.WIDE R42, R129, 0x2, R64 ;  /* 0x00000002812a7825 */ /* 0x000fe200078e0240 */
[----:B------:R-:W-:Y:S02]  /*1f80*/  PRMT R78, RZ, 0x7610, R78 ;  /* 0x00007610ff4e7816 */ /* 0x000fe4000000004e */
[----:B------:R-:W-:Y:S01]  /*1f90*/  ISETP.GE.AND P2, PT, R39, UR5, PT ;  /* 0x0000000527007c0c */ /* 0x000fe2000bf46270 */
[----:B0-----:R-:W-:Y:S01]  /*1fa0*/  IMAD.WIDE R36, R127, 0x2, R64 ;  /* 0x000000027f247825 */ /* 0x001fe200078e0240 */
[----:B------:R-:W-:Y:S01]  /*1fb0*/  LOP3.LUT R39, R3, 0x20, RZ, 0xfc, !PT ;  /* 0x0000002003277812 */ /* 0x000fe200078efcff */
[----:B------:R-:W3:Y:S01]  /*1fc0*/  @!P4 LDG.E.U16 R96, desc[UR6][R34.64] ;  /* 0x000000062260c981 */ /* 0x000ee2000c1e1500 */
[----:B------:R-:W-:-:S02]  /*1fd0*/  PRMT R94, RZ, 0x7610, R94 ;  /* 0x00007610ff5e7816 */ /* 0x000fc4000000005e */
[C---:B------:R-:W-:Y:S01]  /*1fe0*/  LOP3.LUT R38, R3.reuse, 0x24, RZ, 0xfc, !PT ;  /* 0x0000002403267812 */ /* 0x040fe200078efcff */
[----:B------:R0:W4:Y:S01]  /*1ff0*/  @!P5 LDG.E.U16 R78, desc[UR6][R42.64] ;  /* 0x000000062a4ed981 */ /* 0x000122000c1e1500 */
[----:B------:R-:W-:Y:S02]  /*2000*/  LOP3.LUT R44, R3, 0x28, RZ, 0xfc, !PT ;  /* 0x00000028032c7812 */ /* 0x000fe400078efcff */
[----:B------:R-:W-:Y:S01]  /*2010*/  ISETP.GE.AND P4, PT, R39, UR5, PT ;  /* 0x0000000527007c0c */ /* 0x000fe2000bf86270 */
[----:B------:R-:W-:Y:S01]  /*2020*/  IMAD.WIDE R40, R123, 0x2, R64 ;  /* 0x000000027b287825 */ /* 0x000fe200078e0240 */
[----:B------:R-:W-:Y:S01]  /*2030*/  PRMT R90, RZ, 0x7610, R90 ;  /* 0x00007610ff5a7816 */ /* 0x000fe2000000005a */
[----:B------:R1:W5:Y:S01]  /*2040*/  @!P6 LDG.E.U16 R94, desc[UR6][R36.64] ;  /* 0x00000006245ee981 */ /* 0x000362000c1e1500 */
[----:B------:R-:W-:Y:S01]  /*2050*/  PRMT R92, RZ, 0x7610, R92 ;  /* 0x00007610ff5c7816 */ /* 0x000fe2000000005c */
[----:B0-----:R-:W-:Y:S01]  /*2060*/  IMAD.WIDE R42, R83, 0x2, R64 ;  /* 0x00000002532a7825 */ /* 0x001fe200078e0240 */
[----:B------:R-:W-:-:S02]  /*2070*/  ISETP.GE.AND P5, PT, R38, UR5, PT ;  /* 0x0000000526007c0c */ /* 0x000fc4000bfa6270 */
[----:B------:R-:W-:Y:S01]  /*2080*/  PRMT R50, RZ, 0x7610, R50 ;  /* 0x00007610ff327816 */ /* 0x000fe20000000032 */
[--C-:B------:R-:W-:Y:S01]  /*2090*/  IMAD.WIDE R38, R125, 0x2, R64.reuse ;  /* 0x000000027d267825 */ /* 0x100fe200078e0240 */
[----:B------:R-:W-:Y:S01]  /*20a0*/  ISETP.GE.AND P6, PT, R44, UR5, PT ;  /* 0x000000052c007c0c */ /* 0x000fe2000bfc6270 */
[----:B------:R-:W3:Y:S01]  /*20b0*/  @!P3 LDG.E.U16 R90, desc[UR6][R42.64] ;  /* 0x000000062a5ab981 */ /* 0x000ee2000c1e1500 */
[C---:B-1----:R-:W-:Y:S02]  /*20c0*/  LOP3.LUT R36, R3.reuse, 0x38, RZ, 0xfc, !PT ;  /* 0x0000003803247812 */ /* 0x042fe400078efcff */
[C---:B------:R-:W-:Y:S01]  /*20d0*/  LOP3.LUT R44, R3.reuse, 0x30, RZ, 0xfc, !PT ;  /* 0x00000030032c7812 */ /* 0x040fe200078efcff */
[----:B------:R0:W3:Y:S01]  /*20e0*/  @!P1 LDG.E.U16 R92, desc[UR6][R40.64] ;  /* 0x00000006285c9981 */ /* 0x0000e2000c1e1500 */
[----:B------:R-:W-:Y:S02]  /*20f0*/  LOP3.LUT R45, R3, 0x2c, RZ, 0xfc, !PT ;  /* 0x0000002c032d7812 */ /* 0x000fe400078efcff */
[----:B------:R-:W-:Y:S01]  /*2100*/  ISETP.GE.AND P3, PT, R36, UR5, PT ;  /* 0x0000000524007c0c */ /* 0x000fe2000bf66270 */
[----:B------:R-:W-:Y:S01]  /*2110*/  IMAD.WIDE R36, R119, 0x2, R64 ;  /* 0x0000000277247825 */ /* 0x000fe200078e0240 */
[----:B------:R-:W-:Y:S01]  /*2120*/  PRMT R120, RZ, 0x7610, R120 ;  /* 0x00007610ff787816 */ /* 0x000fe20000000078 */
[----:B------:R1:W3:Y:S01]  /*2130*/  @!P0 LDG.E.U16 R50, desc[UR6][R38.64] ;  /* 0x0000000626328981 */ /* 0x0002e2000c1e1500 */
[----:B------:R-:W-:Y:S01]  /*2140*/  PRMT R56, RZ, 0x7610, R56 ;  /* 0x00007610ff387816 */ /* 0x000fe20000000038 */
[----:B------:R-:W-:Y:S01]  /*2150*/  IMAD.WIDE R34, R121, 0x2, R64 ;  /* 0x0000000279227825 */ /* 0x000fe200078e0240 */
[----:B------:R-:W-:-:S02]  /*2160*/  ISETP.GE.AND P1, PT, R44, UR5, PT ;  /* 0x000000052c007c0c */ /* 0x000fc4000bf26270 */
[----:B------:R-:W-:Y:S01]  /*2170*/  ISETP.GE.AND P0, PT, R45, UR5, PT ;  /* 0x000000052d007c0c */ /* 0x000fe2000bf06270 */
[----:B0-----:R-:W-:Y:S01]  /*2180*/  IMAD.WIDE R40, R115, 0x2, R64 ;  /* 0x0000000273287825 */ /* 0x001fe200078e0240 */
[----:B------:R-:W-:Y:S01]  /*2190*/  LEA.HI R44, R0, 0x3c, RZ, 0x1b ;  /* 0x0000003c002c7811 */ /* 0x000fe200078fd8ff */
[----:B------:R-:W5:Y:S01]  /*21a0*/  @!P4 LDG.E.U16 R120, desc[UR6][R36.64] ;  /* 0x000000062478c981 */ /* 0x000f62000c1e1500 */
[----:B------:R-:W-:Y:S02]  /*21b0*/  LOP3.LUT R45, R3, 0x34, RZ, 0xfc, !PT ;  /* 0x00000034032d7812 */ /* 0x000fe400078efcff */
[----:B------:R-:W-:Y:S01]  /*21c0*/  PRMT R118, RZ, 0x7610, R118 ;  /* 0x00007610ff767816 */ /* 0x000fe20000000076 */
[----:B------:R0:W5:Y:S01]  /*21d0*/  @!P2 LDG.E.U16 R56, desc[UR6][R34.64] ;  /* 0x000000062238a981 */ /* 0x000162000c1e1500 */
[----:B------:R-:W-:Y:S01]  /*21e0*/  PRMT R165, RZ, 0x7610, R165 ;  /* 0x00007610ffa57816 */ /* 0x000fe200000000a5 */
[----:B-1----:R-:W-:Y:S01]  /*21f0*/  IMAD.WIDE R38, R117, 0x2, R64 ;  /* 0x0000000275267825 */ /* 0x002fe200078e0240 */
[----:B------:R-:W-:-:S02]  /*2200*/  ISETP.GE.AND P4, PT, R44, UR5, PT ;  /* 0x000000052c007c0c */ /* 0x000fc4000bf86270 */
[----:B------:R-:W-:Y:S01]  /*2210*/  ISETP.GE.AND P2, PT, R45, UR5, PT ;  /* 0x000000052d007c0c */ /* 0x000fe2000bf46270 */
[----:B------:R-:W-:Y:S01]  /*2220*/  IMAD.WIDE R42, R111, 0x2, R64 ;  /* 0x000000026f2a7825 */ /* 0x000fe200078e0240 */
[----:B------:R-:W-:Y:S01]  /*2230*/  PRMT R116, RZ, 0x7610, R116 ;  /* 0x00007610ff747816 */ /* 0x000fe20000000074 */
[----:B------:R-:W5:Y:S01]  /*2240*/  @!P6 LDG.E.U16 R118, desc[UR6][R40.64] ;  /* 0x000000062876e981 */ /* 0x000f62000c1e1500 */
[C---:B------:R-:W-:Y:S02]  /*2250*/  LOP3.LUT R44, R3.reuse, 0x44, RZ, 0xfc, !PT ;  /* 0x00000044032c7812 */ /* 0x040fe400078efcff */
[----:B------:R-:W-:Y:S01]  /*2260*/  LOP3.LUT R45, R3, 0x40, RZ, 0xfc, !PT ;  /* 0x00000040032d7812 */ /* 0x000fe200078efcff */
[----:B------:R1:W5:Y:S01]  /*2270*/  @!P5 LDG.E.U16 R165, desc[UR6][R38.64] ;  /* 0x0000000626a5d981 */ /* 0x000362000c1e1500 */
[----:B------:R-:W-:Y:S01]  /*2280*/  PRMT R163, RZ, 0x7610, R163 ;  /* 0x00007610ffa37816 */ /* 0x000fe200000000a3 */
[----:B0-----:R-:W-:Y:S01]  /*2290*/  IMAD.WIDE R34, R113, 0x2, R64 ;  /* 0x0000000271227825 */ /* 0x001fe200078e0240 */
[----:B------:R-:W-:Y:S01]  /*22a0*/  LOP3.LUT R36, R3, 0x4c, RZ, 0xfc, !PT ;  /* 0x0000004c03247812 */ /* 0x000fe200078efcff */
[----:B------:R0:W5:Y:S01]  /*22b0*/  @!P1 LDG.E.U16 R116, desc[UR6][R42.64] ;  /* 0x000000062a749981 */ /* 0x000162000c1e1500 */
[----:B------:R-:W-:-:S02]  /*22c0*/  ISETP.GE.AND P6, PT, R44, UR5, PT ;  /* 0x000000052c007c0c */ /* 0x000fc4000bfc6270 */
[----:B------:R-:W-:Y:S01]  /*22d0*/  ISETP.GE.AND P5, PT, R45, UR5, PT ;  /* 0x000000052d007c0c */ /* 0x000fe2000bfa6270 */
[----:B------:R0:W5:Y:S01]  /*22e0*/  @!P0 LDG.E.U16 R163, desc[UR6][R34.64] ;  /* 0x0000000622a38981 */ /* 0x000162000c1e1500 */
[----:B------:R-:W-:Y:S02]  /*22f0*/  LOP3.LUT R45, R3, 0x48, RZ, 0xfc, !PT ;  /* 0x00000048032d7812 */ /* 0x000fe400078efcff */
[----:B------:R-:W-:Y:S01]  /*2300*/  ISETP.GE.AND P1, PT, R36, UR5, PT ;  /* 0x0000000524007c0c */ /* 0x000fe2000bf26270 */
[----:B------:R-:W-:Y:S01]  /*2310*/  IMAD.WIDE R36, R109, 0x2, R64 ;  /* 0x000000026d247825 */ /* 0x000fe200078e0240 */
[----:B------:R-:W-:Y:S02]  /*2320*/  PRMT R161, RZ, 0x7610, R161 ;  /* 0x00007610ffa17816 */ /* 0x000fe400000000a1 */
[----:B------:R-:W-:Y:S01]  /*2330*/  PRMT R114, RZ, 0x7610, R114 ;  /* 0x00007610ff727816 */ /* 0x000fe20000000072 */
[----:B-1----:R-:W-:Y:S01]  /*2340*/  IMAD.WIDE R38, R107, 0x2, R64 ;  /* 0x000000026b267825 */ /* 0x002fe200078e0240 */
[----:B------:R-:W-:-:S02]  /*2350*/  ISETP.GE.AND P0, PT, R45, UR5, PT ;  /* 0x000000052d007c0c */ /* 0x000fc4000bf06270 */
[----:B------:R-:W-:Y:S01]  /*2360*/  LOP3.LUT R44, R3, 0x50, RZ, 0xfc, !PT ;  /* 0x00000050032c7812 */ /* 0x000fe200078efcff */
[----:B0-----:R-:W-:Y:S01]  /*2370*/  IMAD.WIDE R42, R103, 0x2, R64 ;  /* 0x00000002672a7825 */ /* 0x001fe200078e0240 */
[----:B------:R-:W-:Y:S01]  /*2380*/  LOP3.LUT R45, R3, 0x54, RZ, 0xfc, !PT ;  /* 0x00000054032d7812 */ /* 0x000fe200078efcff */
[----:B------:R0:W5:Y:S01]  /*2390*/  @!P2 LDG.E.U16 R161, desc[UR6][R36.64] ;  /* 0x0000000624a1a981 */ /* 0x000162000c1e1500 */
[----:B------:R-:W-:Y:S01]  /*23a0*/  PRMT R157, RZ, 0x7610, R157 ;  /* 0x00007610ff9d7816 */ /* 0x000fe2000000009d */
[----:B------:R-:W-:Y:S01]  /*23b0*/  IMAD.WIDE R40, R81, 0x2, R64 ;  /* 0x0000000251287825 */ /* 0x000fe200078e0240 */
[----:B------:R-:W-:Y:S01]  /*23c0*/  PRMT R159, RZ, 0x7610, R159 ;  /* 0x00007610ff9f7816 */ /* 0x000fe2000000009f */
[----:B------:R1:W5:Y:S01]  /*23d0*/  @!P3 LDG.E.U16 R114, desc[UR6][R38.64] ;  /* 0x000000062672b981 */ /* 0x000362000c1e1500 */
[----:B------:R-:W-:Y:S01]  /*23e0*/  PRMT R112, RZ, 0x7610, R112 ;  /* 0x00007610ff707816 */ /* 0x000fe20000000070 */
[----:B------:R-:W-:Y:S01]  /*23f0*/  IMAD.WIDE R34, R105, 0x2, R64 ;  /* 0x0000000269227825 */ /* 0x000fe200078e0240 */
[----:B------:R-:W-:Y:S01]  /*2400*/  ISETP.GE.AND P2, PT, R44, UR5, PT ;  /* 0x000000052c007c0c */ /* 0x000fe2000bf46270 */
[----:B------:R-:W5:Y:S01]  /*2410*/  @!P6 LDG.E.U16 R157, desc[UR6][R42.64] ;  /* 0x000000062a9de981 */ /* 0x000f62000c1e1500 */
[----:B------:R-:W-:-:S02]  /*2420*/  ISETP.GE.AND P3, PT, R45, UR5, PT ;  /* 0x000000052d007c0c */ /* 0x000fc4000bf66270 */
[C---:B0-----:R-:W-:Y:S01]  /*2430*/  LOP3.LUT R36, R3.reuse, 0x60, RZ, 0xfc, !PT ;  /* 0x0000006003247812 */ /* 0x041fe200078efcff */
[----:B------:R0:W5:Y:S01]  /*2440*/  @!P4 LDG.E.U16 R159, desc[UR6][R40.64] ;  /* 0x00000006289fc981 */ /* 0x000162000c1e1500 */
[----:B------:R-:W-:Y:S02]  /*2450*/  LOP3.LUT R44, R3, 0x58, RZ, 0xfc, !PT ;  /* 0x00000058032c7812 */ /* 0x000fe400078efcff */
[----:B------:R-:W-:Y:S01]  /*2460*/  LEA.HI R45, R0, 0x5c, RZ, 0x1b ;  /* 0x0000005c002d7811 */ /* 0x000fe200078fd8ff */
[----:B------:R0:W5:Y:S01]  /*2470*/  @!P5 LDG.E.U16 R112, desc[UR6][R34.64] ;  /* 0x000000062270d981 */ /* 0x000162000c1e1500 */
[----:B------:R-:W-:Y:S01]  /*2480*/  ISETP.GE.AND P6, PT, R36, UR5, PT ;  /* 0x0000000524007c0c */ /* 0x000fe2000bfc6270 */
[----:B------:R-:W-:Y:S01]  /*2490*/  IMAD.WIDE R36, R101, 0x2, R64 ;  /* 0x0000000265247825 */ /* 0x000fe200078e0240 */
[----:B------:R-:W-:Y:S02]  /*24a0*/  PRMT R110, RZ, 0x7610, R110 ;  /* 0x00007610ff6e7816 */ /* 0x000fe4000000006e */
[----:B------:R-:W-:Y:S01]  /*24b0*/  PRMT R155, RZ, 0x7610, R155 ;  /* 0x00007610ff9b7816 */ /* 0x000fe2000000009b */
[----:B-1----:R-:W-:Y:S01]  /*24c0*/  IMAD.WIDE R38, R99, 0x2, R64 ;  /* 0x0000000263267825 */ /* 0x002fe200078e0240 */
[----:B------:R-:W-:-:S02]  /*24d0*/  ISETP.GE.AND P4, PT, R44, UR5, PT ;  /* 0x000000052c007c0c */ /* 0x000fc4000bf86270 */
[----:B------:R-:W-:Y:S01]  /*24e0*/  ISETP.GE.AND P5, PT, R45, UR5, PT ;  /* 0x000000052d007c0c */ /* 0x000fe2000bfa6270 */
[----:B------:R1:W5:Y:S01]  /*24f0*/  @!P0 LDG.E.U16 R110, desc[UR6][R36.64] ;  /* 0x00000006246e8981 */ /* 0x000362000c1e1500 */
[C---:B------:R-:W-:Y:S02]  /*2500*/  LOP3.LUT R44, R3.reuse, 0x64, RZ, 0xfc, !PT ;  /* 0x00000064032c7812 */ /* 0x040fe400078efcff */
[----:B------:R-:W-:Y:S01]  /*2510*/  LOP3.LUT R45, R3, 0x68, RZ, 0xfc, !PT ;  /* 0x00000068032d7812 */ /* 0x000fe200078efcff */
[----:B------:R1:W5:Y:S01]  /*2520*/  @!P1 LDG.E.U16 R155, desc[UR6][R38.64] ;  /* 0x00000006269b9981 */ /* 0x000362000c1e1500 */
[----:B------:R-:W-:Y:S02]  /*2530*/  ISETP.GE.AND P0, PT, R44, UR5, PT ;  /* 0x000000052c007c0c */ /* 0x000fe4000bf06270 */
[----:B------:R-:W-:Y:S01]  /*2540*/  ISETP.GE.AND P1, PT, R45, UR5, PT ;  /* 0x000000052d007c0c */ /* 0x000fe2000bf26270 */
[----:B0-----:R-:W-:Y:S01]  /*2550*/  IMAD.WIDE R40, R97, 0x2, R64 ;  /* 0x0000000261287825 */ /* 0x001fe200078e0240 */
[----:B------:R-:W-:-:S02]  /*2560*/  PRMT R108, RZ, 0x7610, R108 ;  /* 0x00007610ff6c7816 */ /* 0x000fc4000000006c */
[----:B------:R-:W-:Y:S01]  /*2570*/  PRMT R153, RZ, 0x7610, R153 ;  /* 0x00007610ff997816 */ /* 0x000fe20000000099 */
[----:B------:R-:W-:Y:S01]  /*2580*/  IMAD.WIDE R34, R95, 0x2, R64 ;  /* 0x000000025f227825 */ /* 0x000fe200078e0240 */
[----:B------:R-:W-:Y:S02]  /*2590*/  PRMT R106, RZ, 0x7610, R106 ;  /* 0x00007610ff6a7816 */ /* 0x000fe4000000006a */
[----:B------:R-:W-:Y:S01]  /*25a0*/  PRMT R149, RZ, 0x7610, R149 ;  /* 0x00007610ff957816 */ /* 0x000fe20000000095 */
[----:B------:R-:W-:Y:S01]  /*25b0*/  IMAD.WIDE R42, R93, 0x2, R64 ;  /* 0x000000025d2a7825 */ /* 0x000fe200078e0240 */
[----:B------:R-:W-:Y:S01]  /*25c0*/  PRMT R102, RZ, 0x7610, R102 ;  /* 0x00007610ff667816 */ /* 0x000fe20000000066 */
[----:B------:R0:W5:Y:S02]  /*25d0*/  @!P2 LDG.E.U16 R108, desc[UR6][R40.64] ;  /* 0x00000006286ca981 */ /* 0x000164000c1e1500 */
[--C-:B-1----:R-:W-:Y:S01]  /*25e0*/  IMAD.WIDE R36, R89, 0x2, R64.reuse ;  /* 0x0000000259247825 */ /* 0x102fe200078e0240 */
[----:B------:R-:W-:Y:S01]  /*25f0*/  LOP3.LUT R59, R3, 0x6c, RZ, 0xfc, !PT ;  /* 0x0000006c033b7812 */ /* 0x000fe200078efcff */
[----:B------:R1:W5:Y:S02]  /*2600*/  @!P3 LDG.E.U16 R153, desc[UR6][R34.64] ;  /* 0x000000062299b981 */ /* 0x000364000c1e1500 */
[----:B------:R-:W-:Y:S01]  /*2610*/  IMAD.WIDE R38, R87, 0x2, R64 ;  /* 0x0000000257267825 */ /* 0x000fe200078e0240 */
[----:B------:R-:W-:Y:S01]  /*2620*/  ISETP.GE.AND P2, PT, R59, UR5, PT ;  /* 0x000000053b007c0c */ /* 0x000fe2000bf46270 */
[----:B------:R0:W5:Y:S01]  /*2630*/  @!P4 LDG.E.U16 R106, desc[UR6][R42.64] ;  /* 0x000000062a6ac981 */ /* 0x000162000c1e1500 */
[----:B------:R-:W-:-:S02]  /*2640*/  ISETP.GE.AND P3, PT, R24, UR5, PT ;  /* 0x0000000518007c0c */ /* 0x000fc4000bf66270 */
[----:B------:R-:W-:Y:S01]  /*2650*/  ISETP.GE.AND P4, PT, R26, UR5, PT ;  /* 0x000000051a007c0c */ /* 0x000fe2000bf86270 */
[----:B------:R-:W5:Y:S01]  /*2660*/  @!P0 LDG.E.U16 R149, desc[UR6][R36.64] ;  /* 0x0000000624958981 */ /* 0x000f62000c1e1500 */
[----:B------:R-:W-:-:S03]  /*2670*/  ISETP.GE.AND P0, PT, R25, UR5, PT ;  /* 0x0000000519007c0c */ /* 0x000fc6000bf06270 */
[----:B------:R-:W5:Y:S01]  /*2680*/  @!P1 LDG.E.U16 R102, desc[UR6][R38.64] ;  /* 0x0000000626669981 */ /* 0x000f62000c1e1500 */
[----:B------:R-:W-:Y:S01]  /*2690*/  ISETP.GE.AND P1, PT, R27, UR5, PT ;  /* 0x000000051b007c0c */ /* 0x000fe2000bf26270 */
[----:B------:R-:W-:Y:S01]  /*26a0*/  IMAD.WIDE R44, R79, 0x2, R64 ;  /* 0x000000024f2c7825 */ /* 0x000fe200078e0240 */
[----:B------:R-:W-:Y:S02]  /*26b0*/  PRMT R151, RZ, 0x7610, R151 ;  /* 0x00007610ff977816 */ /* 0x000fe40000000097 */
[----:B------:R-:W-:Y:S01]  /*26c0*/  PRMT R104, RZ, 0x7610, R104 ;  /* 0x00007610ff687816 */ /* 0x000fe20000000068 */
[----:B------:R-:W-:Y:S01]  /*26d0*/  IMAD.WIDE R60, R91, 0x2, R64 ;  /* 0x000000025b3c7825 */ /* 0x000fe200078e0240 */
[----:B------:R-:W-:Y:S02]  /*26e0*/  PRMT R147, RZ, 0x7610, R147 ;  /* 0x00007610ff937816 */ /* 0x000fe40000000093 */
[----:B------:R1:W5:Y:S01]  /*26f0*/  @!P5 LDG.E.U16 R151, desc[UR6][R44.64] ;  /* 0x000000062c97d981 */ /* 0x000362000c1e1500 */
[----:B------:R-:W-:Y:S01]  /*2700*/  PRMT R100, RZ, 0x7610, R100 ;  /* 0x00007610ff647816 */ /* 0x000fe20000000064 */
[----:B0-----:R-:W-:Y:S01]  /*2710*/  IMAD.WIDE R40, R85, 0x2, R64 ;  /* 0x0000000255287825 */ /* 0x001fe200078e0240 */
[----:B------:R-:W-:Y:S01]  /*2720*/  PRMT R145, RZ, 0x7610, R145 ;  /* 0x00007610ff917816 */ /* 0x000fe20000000091 */
[----:B------:R-:W5:Y:S01]  /*2730*/  @!P6 LDG.E.U16 R104, desc[UR6][R60.64] ;  /* 0x000000063c68e981 */ /* 0x000f62000c1e1500 */
[----:B------:R-:W-:Y:S01]  /*2740*/  PRMT R98, RZ, 0x7610, R98 ;  /* 0x00007610ff627816 */ /* 0x000fe20000000062 */
[----:B-1----:R-:W-:Y:S01]  /*2750*/  IMAD.WIDE R34, R14, 0x2, R64 ;  /* 0x000000020e227825 */ /* 0x002fe200078e0240 */
[----:B------:R-:W-:Y:S01]  /*2760*/  PRMT R59, RZ, 0x7610, R59 ;  /* 0x00007610ff3b7816 */ /* 0x000fe2000000003b */
[----:B------:R-:W5:Y:S02]  /*2770*/  @!P2 LDG.E.U16 R147, desc[UR6][R40.64] ;  /* 0x000000062893a981 */ /* 0x000f64000c1e1500 */
[----:B------:R-:W-:-:S02]  /*2780*/  IMAD.WIDE R42, R13, 0x2, R64 ;  /* 0x000000020d2a7825 */ /* 0x000fc400078e0240 */
[----:B------:R0:W5:Y:S02]  /*2790*/  @!P3 LDG.E.U16 R100, desc[UR6][R34.64] ;  /* 0x000000062264b981 */ /* 0x000164000c1e1500 */
[--C-:B------:R-:W-:Y:S02]  /*27a0*/  IMAD.WIDE R44, R16, 0x2, R64.reuse ;  /* 0x00000002102c7825 */ /* 0x100fe400078e0240 */
[----:B------:R-:W5:Y:S02]  /*27b0*/  @!P0 LDG.E.U16 R145, desc[UR6][R42.64] ;  /* 0x000000062a918981 */ /* 0x000f64000c1e1500 */
[----:B------:R-:W-:Y:S02]  /*27c0*/  IMAD.WIDE R38, R18, 0x2, R64 ;  /* 0x0000000212267825 */ /* 0x000fe400078e0240 */
[----:B------:R-:W5:Y:S04]  /*27d0*/  @!P4 LDG.E.U16 R98, desc[UR6][R44.64] ;  /* 0x000000062c62c981 */ /* 0x000f68000c1e1500 */
[----:B------:R1:W5:Y:S01]  /*27e0*/  @!P1 LDG.E.U16 R59, desc[UR6][R38.64] ;  /* 0x00000006263b9981 */ /* 0x000362000c1e1500 */
[----:B------:R-:W-:Y:S01]  /*27f0*/  BAR.SYNC.DEFER_BLOCKING 0x0 ;  /* 0x0000000000007b1d */ /* 0x000fe20000010000 */
[----:B------:R-:W-:Y:S01]  /*2800*/  ISETP.GE.AND P2, PT, R28, UR5, PT ;  /* 0x000000051c007c0c */ /* 0x000fe2000bf46270 */
[----:B0-----:R-:W-:-:S02]  /*2810*/  IMAD.MOV.U32 R34, RZ, RZ, R82 ;  /* 0x000000ffff227224 */ /* 0x001fc400078e0052 */
[----:B------:R-:W-:Y:S01]  /*2820*/  IMAD.MOV.U32 R35, RZ, RZ, R57 ;  /* 0x000000ffff237224 */ /* 0x000fe200078e0039 */
[----:B------:R-:W-:Y:S01]  /*2830*/  PRMT R86, RZ, 0x7610, R86 ;  /* 0x00007610ff567816 */ /* 0x000fe20000000056 */
[----:B------:R-:W-:Y:S02]  /*2840*/  IMAD.MOV.U32 R60, RZ, RZ, R80 ;  /* 0x000000ffff3c7224 */ /* 0x000fe400078e0050 */
[----:B------:R-:W-:Y:S02]  /*2850*/  IMAD.MOV.U32 R61, RZ, RZ, R51 ;  /* 0x000000ffff3d7224 */ /* 0x000fe400078e0033 */
[----:B------:R-:W-:Y:S01]  /*2860*/  IMAD.WIDE R36, R12, 0x2, R34 ;  /* 0x000000020c247825 */ /* 0x000fe200078e0222 */
[----:B------:R-:W-:-:S03]  /*2870*/  PRMT R88, RZ, 0x7610, R88 ;  /* 0x00007610ff587816 */ /* 0x000fc60000000058 */
[C---:B------:R-:W-:Y:S01]  /*2880*/  IMAD.WIDE R40, R12.reuse, 0x2, R60 ;  /* 0x000000020c287825 */ /* 0x040fe200078e023c */
[----:B------:R-:W-:Y:S02]  /*2890*/  PRMT R57, RZ, 0x7610, R57 ;  /* 0x00007610ff397816 */ /* 0x000fe40000000039 */
[----:B------:R-:W-:Y:S01]  /*28a0*/  PRMT R84, RZ, 0x7610, R84 ;  /* 0x00007610ff547816 */ /* 0x000fe20000000054 */
[----:B-1----:R-:W-:Y:S01]  /*28b0*/  IMAD.MOV.U32 R38, RZ, RZ, R48 ;  /* 0x000000ffff267224 */ /* 0x002fe200078e0030 */
[----:B------:R-:W-:Y:S01]  /*28c0*/  PRMT R51, RZ, 0x7610, R51 ;  /* 0x00007610ff337816 */ /* 0x000fe20000000033 */
[----:B------:R0:W5:Y:S01]  /*28d0*/  @!P2 LDG.E.U16 R86, desc[UR6][R36.64] ;  /* 0x000000062456a981 */ /* 0x000162000c1e1500 */
[----:B------:R-:W-:Y:S01]  /*28e0*/  IMAD.MOV.U32 R39, RZ, RZ, R47 ;  /* 0x000000ffff277224 */ /* 0x000fe200078e002f */
[----:B------:R-:W-:Y:S02]  /*28f0*/  PRMT R82, RZ, 0x7610, R82 ;  /* 0x00007610ff527816 */ /* 0x000fe40000000052 */
[----:B------:R1:W5:Y:S01]  /*2900*/  @!P2 LDG.E.U16 R88, desc[UR6][R40.64] ;  /* 0x000000062858a981 */ /* 0x000362000c1e1500 */
[----:B------:R-:W-:-:S04]  /*2910*/  IMAD.WIDE R44, R12, 0x2, R66 ;  /* 0x000000020c2c7825 */ /* 0x000fc800078e0242 */
[----:B0-----:R-:W-:Y:S01]  /*2920*/  IMAD.MOV.U32 R36, RZ, RZ, R46 ;  /* 0x000000ffff247224 */ /* 0x001fe200078e002e */
[----:B------:R-:W-:Y:S01]  /*2930*/  PRMT R80, RZ, 0x7610, R80 ;  /* 0x00007610ff507816 */ /* 0x000fe20000000050 */
[----:B------:R-:W-:Y:S01]  /*2940*/  IMAD.MOV.U32 R37, RZ, RZ, R49 ;  /* 0x000000ffff257224 */ /* 0x000fe200078e0031 */
[----:B------:R-:W-:Y:S01]  /*2950*/  PRMT R128, RZ, 0x7610, R128 ;  /* 0x00007610ff807816 */ /* 0x000fe20000000080 */
[C---:B-1----:R-:W-:Y:S01]  /*2960*/  IMAD.WIDE R40, R12.reuse, 0x2, R68 ;  /* 0x000000020c287825 */ /* 0x042fe200078e0244 */
[----:B------:R-:W-:Y:S01]  /*2970*/  PRMT R126, RZ, 0x7610, R126 ;  /* 0x00007610ff7e7816 */ /* 0x000fe2000000007e */
[----:B------:R-:W5:Y:S02]  /*2980*/  @!P2 LDG.E.U16 R51, desc[UR6][R44.64] ;  /* 0x000000062c33a981 */ /* 0x000f64000c1e1500 */
[C---:B------:R-:W-:Y:S02]  /*2990*/  IMAD.WIDE R42, R12.reuse, 0x2, R36 ;  /* 0x000000020c2a7825 */ /* 0x040fe400078e0224 */
[----:B------:R0:W5:Y:S02]  /*29a0*/  @!P2 LDG.E.U16 R57, desc[UR6][R40.64] ;  /* 0x000000062839a981 */ /* 0x000164000c1e1500 */
[C---:B------:R-:W-:Y:S01]  /*29b0*/  IMAD.WIDE R46, R12.reuse, 0x2, R62 ;  /* 0x000000020c2e7825 */ /* 0x040fe200078e023e */
[----:B------:R-:W-:Y:S01]  /*29c0*/  PRMT R124, RZ, 0x7610, R124 ;  /* 0x00007610ff7c7816 */ /* 0x000fe2000000007c */
[----:B------:R1:W5:Y:S02]  /*29d0*/  @!P2 LDG.E.U16 R84, desc[UR6][R42.64] ;  /* 0x000000062a54a981 */ /* 0x000364000c1e1500 */
[C---:B------:R-:W-:Y:S01]  /*29e0*/  IMAD.WIDE R48, R12.reuse, 0x2, R38 ;  /* 0x000000020c307825 */ /* 0x040fe200078e0226 */
[----:B------:R-:W-:Y:S01]  /*29f0*/  PRMT R122, RZ, 0x7610, R122 ;  /* 0x00007610ff7a7816 */ /* 0x000fe2000000007a */
[----:B------:R1:W5:Y:S02]  /*2a00*/  @!P2 LDG.E.U16 R82, desc[UR6][R46.64] ;  /* 0x000000062e52a981 */ /* 0x000364000c1e1500 */
[C---:B0-----:R-:W-:Y:S01]  /*2a10*/  IMAD.WIDE R40, R12.reuse, 0x2, R70 ;  /* 0x000000020c287825 */ /* 0x041fe200078e0246 */
[----:B------:R-:W-:Y:S01]  /*2a20*/  PRMT R132, RZ, 0x7610, R132 ;  /* 0x00007610ff847816 */ /* 0x000fe20000000084 */
[----:B------:R0:W5:Y:S02]  /*2a30*/  @!P2 LDG.E.U16 R80, desc[UR6][R48.64] ;  /* 0x000000063050a981 */ /* 0x000164000c1e1500 */
[C---:B-1----:R-:W-:Y:S01]  /*2a40*/  IMAD.WIDE R42, R12.reuse, 0x2, R76 ;  /* 0x000000020c2a7825 */ /* 0x042fe200078e024c */
[----:B------:R-:W-:Y:S01]  /*2a50*/  PRMT R144, RZ, 0x7610, R144 ;  /* 0x00007610ff907816 */ /* 0x000fe20000000090 */
        /* <DEDUP_REMOVED lines=10> */
[----:B-1----:R-:W-:-:S02]  /*2b00*/  IMAD.WIDE R40, R12, 0x2, R138 ;  /* 0x000000020c287825 */ /* 0x002fc400078e028a */
[----:B------:R-:W5:Y:S02]  /*2b10*/  @!P2 LDG.E.U16 R132, desc[UR6][R48.64] ;  /* 0x000000063084a981 */ /* 0x000f64000c1e1500 */
[C---:B------:R-:W-:Y:S02]  /*2b20*/  IMAD.WIDE R42, R12.reuse, 0x2, R140 ;  /* 0x000000020c2a7825 */ /* 0x040fe400078e028c */
[----:B------:R-:W5:Y:S02]  /*2b30*/  @!P2 LDG.E.U16 R144, desc[UR6][R40.64] ;  /* 0x000000062890a981 */ /* 0x000f64000c1e1500 */
[C---:B------:R-:W-:Y:S02]  /*2b40*/  IMAD.WIDE R44, R12.reuse, 0x2, R72 ;  /* 0x000000020c2c7825 */ /* 0x040fe400078e0248 */
[----:B------:R-:W5:Y:S02]  /*2b50*/  @!P2 LDG.E.U16 R146, desc[UR6][R42.64] ;  /* 0x000000062a92a981 */ /* 0x000f64000c1e1500 */
[----:B0-----:R-:W-:-:S02]  /*2b60*/  IMAD.WIDE R46, R12, 0x2, R142 ;  /* 0x000000020c2e7825 */ /* 0x001fc400078e028e */
[----:B------:R-:W5:Y:S04]  /*2b70*/  @!P2 LDG.E.U16 R130, desc[UR6][R44.64] ;  /* 0x000000062c82a981 */ /* 0x000f68000c1e1500 */
[----:B------:R-:W5:Y:S04]  /*2b80*/  @!P2 LDG.E.U16 R148, desc[UR6][R46.64] ;  /* 0x000000062e94a981 */ /* 0x000f68000c1e1500 */
[----:B--2---:R-:W-:Y:S04]  /*2b90*/  STS.U16 [R7+UR4], R58 ;  /* 0x0000003a07007988 */ /* 0x004fe80008000404 */
[----:B----4-:R-:W-:Y:S04]  /*2ba0*/  STS.U16 [R7+UR4+0x200], R78 ;  /* 0x0002004e07007988 */ /* 0x010fe80008000404 */
[----:B---3--:R-:W-:Y:S04]  /*2bb0*/  STS.U16 [R7+UR4+0x400], R50 ;  /* 0x0004003207007988 */ /* 0x008fe80008000404 */
[----:B-----5:R-:W-:Y:S04]  /*2bc0*/  STS.U16 [R7+UR4+0x800], R120 ;  /* 0x0008007807007988 */ /* 0x020fe80008000404 */
[----:B------:R-:W-:Y:S04]  /*2bd0*/  STS.U16 [R7+UR4+0x600], R56 ;  /* 0x0006003807007988 */ /* 0x000fe80008000404 */
        /* <DEDUP_REMOVED lines=42> */
[----:B------:R-:W-:Y:S01]  /*2e80*/  STS.U16 [R21+UR4+0x2f00], R148 ;  /* 0x002f009415007988 */ /* 0x000fe20008000404 */
[----:B------:R-:W-:Y:S06]  /*2e90*/  BAR.SYNC.DEFER_BLOCKING 0x0 ;  /* 0x0000000000007b1d */ /* 0x000fec0000010000 */
[----:B------:R-:W-:Y:S04]  /*2ea0*/  LDSM.16.MT88.4 R56, [R10] ;  /* 0x000000000a38783b */ /* 0x000fe80000004200 */
[----:B------:R-:W0:Y:S04]  /*2eb0*/  LDSM.16.M88.4 R40, [R9+UR4+0x2000] ;  /* 0x002000040928783b */ /* 0x000e280008000200 */
[----:B------:R-:W1:Y:S04]  /*2ec0*/  LDSM.16.MT88.4 R48, [R10+0x400] ;  /* 0x000400000a30783b */ /* 0x000e680000004200 */
[----:B------:R-:W-:Y:S01]  /*2ed0*/  LDSM.16.MT88.4 R44, [R10+0x800] ;  /* 0x000800000a2c783b */ /* 0x000fe20000004200 */
[----:B0-----:R-:W-:Y:S03]  /*2ee0*/  HMMA.16816.F32.BF16 R56, R56, R40, R52 ;  /* 0x000000283838723c */ /* 0x001fe60000041834 */
[----:B------:R-:W0:-:S15]  /*2ef0*/  LDSM.16.M88.4 R52, [R23+UR4+0x2000] ;  /* 0x002000041734783b */ /* 0x000e1e0008000200 */
[----:B------:R-:W-:Y:S02]  /*2f00*/  NOP ;  /* 0x0000000000007918 */ /* 0x000fe40000000000 */
[----:B-1----:R-:W-:Y:S01]  /*2f10*/  HMMA.16816.F32.BF16 R56, R48, R42, R56 ;  /* 0x0000002a3038723c */ /* 0x002fe20000041838 */
[----:B------:R-:W1:Y:S04]  /*2f20*/  LDSM.16.MT88.4 R48, [R10+0xc00] ;  /* 0x000c00000a30783b */ /* 0x000e680000004200 */
[----:B------:R-:W-:-:S15]  /*2f30*/  LDSM.16.MT88.4 R40, [R10+0x1000] ;  /* 0x001000000a28783b */ /* 0x000fde0000004200 */
[----:B0-----:R-:W-:Y:S01]  /*2f40*/  HMMA.16816.F32.BF16 R56, R44, R52, R56 ;  /* 0x000000342c38723c */ /* 0x001fe20000041838 */
[----:B------:R-:W0:-:S15]  /*2f50*/  LDSM.16.M88.4 R44, [R9+UR4+0x2080] ;  /* 0x00208004092c783b */ /* 0x000e1e0008000200 */
[----:B------:R-:W-:-:S04]  /*2f60*/  NOP ;  /* 0x0000000000007918 */ /* 0x000fc80000000000 */
[----:B-1----:R-:W-:Y:S01]  /*2f70*/  HMMA.16816.F32.BF16 R56, R48, R54, R56 ;  /* 0x000000363038723c */ /* 0x002fe20000041838 */
[----:B------:R-:W1:Y:S04]  /*2f80*/  LDSM.16.MT88.4 R52, [R10+0x1400] ;  /* 0x001400000a34783b */ /* 0x000e680000004200 */
[----:B------:R-:W-:-:S15]  /*2f90*/  LDSM.16.MT88.4 R48, [R10+0x1800] ;  /* 0x001800000a30783b */ /* 0x000fde0000004200 */
[----:B0-----:R-:W-:Y:S01]  /*2fa0*/  HMMA.16816.F32.BF16 R40, R40, R44, R56 ;  /* 0x0000002c2828723c */ /* 0x001fe20000041838 */
[----:B------:R-:W0:-:S15]  /*2fb0*/  LDSM.16.M88.4 R56, [R23+UR4+0x2080] ;  /* 0x002080041738783b */ /* 0x000e1e0008000200 */
[----:B------:R-:W-:-:S04]  /*2fc0*/  NOP ;  /* 0x0000000000007918 */ /* 0x000fc80000000000 */
[----:B-1----:R-:W-:Y:S01]  /*2fd0*/  HMMA.16816.F32.BF16 R40, R52, R46, R40 ;  /* 0x0000002e3428723c */ /* 0x002fe20000041828 */
[----:B------:R-:W1:Y:S01]  /*2fe0*/  LDSM.16.MT88.4 R52, [R10+0x1c00] ;  /* 0x001c00000a34783b */ /* 0x000e620000004200 */
[----:B------:R-:W-:-:S05]  /*2ff0*/  VIADD R20, R20, 0xffffffff ;  /* 0xffffffff14147836 */ /* 0x000fca0000000000 */
[----:B------:R-:W-:-:S13]  /*3000*/  ISETP.NE.U32.AND P0, PT, R20, RZ, PT ;  /* 0x000000ff1400720c */ /* 0x000fda0003f05070 */
[----:B0-----:R-:W-:Y:S01]  /*3010*/  HMMA.16816.F32.BF16 R40, R48, R56, R40 ;  /* 0x000000383028723c */ /* 0x001fe20000041828 */
[----:B------:R-:W-:Y:S01]  /*3020*/  IMAD.WIDE R46, R11, 0x2, R38 ;  /* 0x000000020b2e7825 */ /* 0x000fe200078e0226 */
[----:B------:R-:W-:-:S03]  /*3030*/  UIADD3 UR5, UPT, UPT, UR5, -0x80, URZ ;  /* 0xffffff8005057890 */ /* 0x000fc6000fffe0ff */
[----:B------:R-:W-:-:S04]  /*3040*/  IMAD.WIDE R36, R11, 0x2, R36 ;  /* 0x000000020b247825 */ /* 0x000fc800078e0224 */
[----:B------:R-:W-:-:S04]  /*3050*/  IMAD.WIDE R56, R11, 0x2, R34 ;  /* 0x000000020b387825 */ /* 0x000fc800078e0222 */
[----:B------:R-:W-:-:S04]  /*3060*/  IMAD.WIDE R50, R11, 0x2, R60 ;  /* 0x000000020b327825 */ /* 0x000fc800078e023c */
[----:B------:R-:W-:-:S03]  /*3070*/  IMAD.MOV.U32 R48, RZ, RZ, R46 ;  /* 0x000000ffff307224 */ /* 0x000fc600078e002e */
[----:B-1----:R-:W-:Y:S01]  /*3080*/  HMMA.16816.F32.BF16 R52, R52, R58, R40 ;  /* 0x0000003a3434723c */ /* 0x002fe20000041828 */
[----:B------:R-:W-:-:S04]  /*3090*/  IMAD.WIDE R142, R11, 0x2, R142 ;  /* 0x000000020b8e7825 */ /* 0x000fc800078e028e */
        /* <DEDUP_REMOVED lines=11> */
[----:B------:R-:W-:Y:S02]  /*3150*/  IMAD.MOV.U32 R46, RZ, RZ, R36 ;  /* 0x000000ffff2e7224 */ /* 0x000fe400078e0024 */
[----:B------:R-:W-:Y:S02]  /*3160*/  IMAD.MOV.U32 R49, RZ, RZ, R37 ;  /* 0x000000ffff317224 */ /* 0x000fe400078e0025 */
[----:B------:R-:W-:-:S04]  /*3170*/  IMAD.WIDE R64, R133, 0x2, R64 ;  /* 0x0000000285407825 */ /* 0x000fc800078e0240 */
[----:B------:R-:W-:Y:S02]  /*3180*/  IMAD.MOV.U32 R82, RZ, RZ, R56 ;  /* 0x000000ffff527224 */ /* 0x000fe400078e0038 */
[----:B------:R-:W-:Y:S01]  /*3190*/  IMAD.MOV.U32 R80, RZ, RZ, R50 ;  /* 0x000000ffff507224 */ /* 0x000fe200078e0032 */
[----:B------:R-:W-:Y:S06]  /*31a0*/  @P0 BRA `(.L_x_1) ;  /* 0xffffffec00240947 */ /* 0x000fec000383ffff */
[----:B------:R-:W-:Y:S02]  /*31b0*/  F2FP.BF16.F32.PACK_AB R52, R53, R52 ;  /* 0x000000343534723e */ /* 0x000fe400000010ff */
[----:B------:R-:W-:-:S07]  /*31c0*/  F2FP.BF16.F32.PACK_AB R54, R55, R54 ;  /* 0x000000363736723e */ /* 0x000fce00000010ff */
.L_x_0:
[----:B------:R-:W0:Y:S01]  /*31d0*/  S2R R9, SR_TID.X ;  /* 0x0000000000097919 */ /* 0x000e220000002100 */
[----:B------:R-:W-:Y:S01]  /*31e0*/  LOP3.LUT R7, R5, 0x60, RZ, 0xc0, !PT ;  /* 0x0000006005077812 */ /* 0x000fe200078ec0ff */
[----:B------:R-:W1:Y:S01]  /*31f0*/  LDCU.128 UR8, c[0x0][0x390] ;  /* 0x00007200ff0877ac */ /* 0x000e620008000c00 */
[----:B------:R-:W-:Y:S01]  /*3200*/  BAR.SYNC.DEFER_BLOCKING 0x0 ;  /* 0x0000000000007b1d */ /* 0x000fe20000010000 */
[----:B------:R-:W-:Y:S02]  /*3210*/  ISETP.NE.U32.AND P0, PT, R4, RZ, PT ;  /* 0x000000ff0400720c */ /* 0x000fe40003f05070 */
[----:B------:R-:W-:Y:S02]  /*3220*/  LOP3.LUT R7, R7, 0x1c, R0, 0xf8, !PT ;  /* 0x0000001c07077812 */ /* 0x000fe400078ef800 */
[----:B------:R-:W-:Y:S01]  /*3230*/  SEL R4, RZ, 0x240, !P0 ;  /* 0x00000240ff047807 */ /* 0x000fe20004000000 */
[----:B------:R-:W2:Y:S01]  /*3240*/  LDCU UR5, c[0x0][0x3b4] ;  /* 0x00007680ff0577ac */ /* 0x000ea20008000800 */
[----:B------:R-:W-:-:S02]  /*3250*/  LOP3.LUT R5, R5, 0x300, RZ, 0xc0, !PT ;  /* 0x0000030005057812 */ /* 0x000fc400078ec0ff */
[----:B------:R-:W-:Y:S01]  /*3260*/  LOP3.LUT R0, R0, 0x20, RZ, 0xc0, !PT ;  /* 0x0000002000007812 */ /* 0x000fe200078ec0ff */
[----:B------:R-:W3:Y:S01]  /*3270*/  LDCU UR12, c[0x0][0x3b8] ;  /* 0x00007700ff0c77ac */ /* 0x000ee20008000800 */
[----:B------:R-:W-:Y:S02]  /*3280*/  LOP3.LUT R7, R7, R4, RZ, 0x3c, !PT ;  /* 0x0000000407077212 */ /* 0x000fe400078e3cff */
[----:B------:R-:W-:-:S03]  /*3290*/  LOP3.LUT R4, R8, 0x8, R3, 0xfe, !PT ;  /* 0x0000000808047812 */ /* 0x000fc600078efe03 */
[----:B------:R-:W-:Y:S01]  /*32a0*/  IMAD R7, R0, 0x4, R7 ;  /* 0x0000000400077824 */ /* 0x000fe200078e0207 */
[----:B-1----:R-:W-:-:S04]  /*32b0*/  ISETP.GE.AND P0, PT, R2, UR10, PT ;  /* 0x0000000a02007c0c */ /* 0x002fc8000bf06270 */
[----:B------:R1:W-:Y:S01]  /*32c0*/  STS [R7+UR4], R52 ;  /* 0x0000003407007988 */ /* 0x0003e20008000804 */
[----:B--2---:R-:W-:Y:S01]  /*32d0*/  IMAD R2, R2, UR5, RZ ;  /* 0x0000000502027c24 */ /* 0x004fe2000f8e02ff */
[----:B0-----:R-:W-:Y:S02]  /*32e0*/  LOP3.LUT R10, R9, 0x1f, RZ, 0xc0, !PT ;  /* 0x0000001f090a7812 */ /* 0x001fe400078ec0ff */
[----:B------:R-:W-:Y:S02]  /*32f0*/  SHF.R.U32.HI R9, RZ, 0x4, R0 ;  /* 0x00000004ff097819 */ /* 0x000fe40000011600 */
[----:B------:R-:W-:Y:S01]  /*3300*/  LOP3.LUT R0, R8, 0xc, R3, 0xfe, !PT ;  /* 0x0000000c08007812 */ /* 0x000fe200078efe03 */
[----:B------:R-:W-:-:S05]  /*3310*/  IMAD R5, R10, 0x4, R5 ;  /* 0x000000040a057824 */ /* 0x000fca00078e0205 */
[----:B------:R-:W-:Y:S02]  /*3320*/  LOP3.LUT R6, R9, R5, R6, 0xf6, !PT ;  /* 0x0000000509067212 */ /* 0x000fe400078ef606 */
[----:B------:R-:W-:Y:S02]  /*3330*/  LOP3.LUT R9, R7, 0x20, RZ, 0x3c, !PT ;  /* 0x0000002007097812 */ /* 0x000fe400078e3cff */
[----:B------:R-:W-:Y:S02]  /*3340*/  LOP3.LUT R10, R6, 0x40, RZ, 0x3c, !PT ;  /* 0x00000040060a7812 */ /* 0x000fe400078e3cff */
[C---:B------:R-:W-:Y:S01]  /*3350*/  LOP3.LUT R5, R8.reuse, R3, RZ, 0xfc, !PT ;  /* 0x0000000308057212 */ /* 0x040fe200078efcff */
[----:B------:R0:W-:Y:S01]  /*3360*/  STS [R9+UR4+0x100], R54 ;  /* 0x0001003609007988 */ /* 0x0001e20008000804 */
[----:B------:R-:W-:Y:S01]  /*3370*/  LOP3.LUT R3, R8, 0x4, R3, 0xfe, !PT ;  /* 0x0000000408037812 */ /* 0x000fe200078efe03 */
[----:B---3--:R-:W-:Y:S01]  /*3380*/  IMAD R8, R4, UR12, RZ ;  /* 0x0000000c04087c24 */ /* 0x008fe2000f8e02ff */
[----:B------:R-:W-:Y:S01]  /*3390*/  BAR.SYNC.DEFER_BLOCKING 0x0 ;  /* 0x0000000000007b1d */ /* 0x000fe20000010000 */
[C---:B------:R-:W-:Y:S01]  /*33a0*/  ISETP.LT.AND P2, PT, R5.reuse, UR11, !P0 ;  /* 0x0000000b05007c0c */ /* 0x040fe2000c741270 */
[----:B------:R-:W-:Y:S01]  /*33b0*/  IMAD R5, R5, UR12, RZ ;  /* 0x0000000c05057c24 */ /* 0x000fe2000f8e02ff */
[C---:B------:R-:W-:Y:S01]  /*33c0*/  ISETP.LT.AND P1, PT, R3.reuse, UR11, !P0 ;  /* 0x0000000b03007c0c */ /* 0x040fe2000c721270 */
[----:B-1----:R-:W-:Y:S01]  /*33d0*/  IMAD R7, R3, UR12, RZ ;  /* 0x0000000c03077c24 */ /* 0x002fe2000f8e02ff */
[----:B0-----:R-:W-:-:S04]  /*33e0*/  LEA R9, P3, R2, UR8, 0x1 ;  /* 0x0000000802097c11 */ /* 0x001fc8000f8608ff */
[----:B------:R-:W-:Y:S02]  /*33f0*/  LEA.HI.X.SX32 R11, R2, UR9, 0x1, P3 ;  /* 0x00000009020b7c11 */ /* 0x000fe400098f0eff */
[----:B------:R-:W-:Y:S02]  /*3400*/  ISETP.LT.AND P3, PT, R4, UR11, !P0 ;  /* 0x0000000b04007c0c */ /* 0x000fe4000c761270 */
[C---:B------:R-:W-:Y:S01]  /*3410*/  ISETP.LT.AND P0, PT, R0.reuse, UR11, !P0 ;  /* 0x0000000b00007c0c */ /* 0x040fe2000c701270 */
[----:B------:R-:W-:Y:S01]  /*3420*/  IMAD R0, R0, UR12, RZ ;  /* 0x0000000c00007c24 */ /* 0x000fe2000f8e02ff */
[-C--:B------:R-:W-:Y:S02]  /*3430*/  LEA R2, P5, R5, R9.reuse, 0x1 ;  /* 0x0000000905027211 */ /* 0x080fe400078a08ff */
[----:B------:R-:W-:Y:S02]  /*3440*/  LEA R4, P6, R7, R9, 0x1 ;  /* 0x0000000907047211 */ /* 0x000fe400078c08ff */
[----:B------:R-:W-:-:S02]  /*3450*/  LEA.HI.X.SX32 R3, R5, R11, 0x1, P5 ;  /* 0x0000000b05037211 */ /* 0x000fc400028f0eff */
[----:B------:R-:W-:Y:S01]  /*3460*/  LEA.HI.X.SX32 R5, R7, R11, 0x1, P6 ;  /* 0x0000000b07057211 */ /* 0x000fe200030f0eff */
[----:B------:R-:W0:Y:S04]  /*3470*/  LDS.U16 R13, [R6+UR4] ;  /* 0x00000004060d7984 */ /* 0x000e280008000400 */
[----:B------:R-:W1:Y:S04]  /*3480*/  LDS.U16 R17, [R10+UR4] ;  /* 0x000000040a117984 */ /* 0x000e680008000400 */
[----:B------:R2:W3:Y:S02]  /*3490*/  LDS.U16 R15, [R6+UR4+0x80] ;  /* 0x00008004060f7984 */ /* 0x0004e40008000400 */
[----:B--2---:R-:W-:-:S04]  /*34a0*/  LEA R6, P4, R8, R9, 0x1 ;  /* 0x0000000908067211 */ /* 0x004fc800078808ff */
[----:B------:R-:W-:Y:S01]  /*34b0*/  LEA.HI.X.SX32 R7, R8, R11, 0x1, P4 ;  /* 0x0000000b08077211 */ /* 0x000fe200020f0eff */
[----:B0-----:R0:W-:Y:S04]  /*34c0*/  @P2 STG.E.U16 desc[UR6][R2.64], R13 ;  /* 0x0000000d02002986 */ /* 0x0011e8000c101506 */
[----:B-1----:R0:W-:Y:S04]  /*34d0*/  @P1 STG.E.U16 desc[UR6][R4.64], R17 ;  /* 0x0000001104001986 */ /* 0x0021e8000c101506 */
[----:B---3--:R0:W-:Y:S01]  /*34e0*/  @P3 STG.E.U16 desc[UR6][R6.64], R15 ;  /* 0x0000000f06003986 */ /* 0x0081e2000c101506 */
[----:B------:R-:W-:Y:S05]  /*34f0*/  @!P0 EXIT ;  /* 0x000000000000894d */ /* 0x000fea0003800000 */
[----:B0-----:R-:W0:Y:S01]  /*3500*/  LDS.U16 R5, [R10+UR4+0x80] ;  /* 0x000080040a057984 */ /* 0x001e220008000400 */
[----:B------:R-:W-:-:S04]  /*3510*/  LEA R2, P0, R0, R9, 0x1 ;  /* 0x0000000900027211 */ /* 0x000fc800078008ff */
[----:B------:R-:W-:-:S05]  /*3520*/  LEA.HI.X.SX32 R3, R0, R11, 0x1, P0 ;  /* 0x0000000b00037211 */ /* 0x000fca00000f0eff */
[----:B0-----:R-:W-:Y:S01]  /*3530*/  STG.E.U16 desc[UR6][R2.64], R5 ;  /* 0x0000000502007986 */ /* 0x001fe2000c101506 */
[----:B------:R-:W-:Y:S05]  /*3540*/  EXIT ;  /* 0x000000000000794d */ /* 0x000fea0003800000 */
.L_x_2:
[----:B------:R-:W-:-:S00]  /*3550*/  BRA `(.L_x_2) ;  /* 0xfffffffc00fc7947 */ /* 0x000fc0000383ffff */
[----:B------:R-:W-:-:S00]  /*3560*/  NOP ;  /* 0x0000000000007918 */ /* 0x000fc00000000000 */
        /* <DEDUP_REMOVED lines=9> */
.L_x_3:


//--------------------- .nv.shared.matmul_kernel  --------------------------
	.section	.nv.shared.matmul_kernel,"aw",@nobits
	.sectionflags	@""
	.align	16
	.zero		1024


//--------------------- .nv.shared.reserved.0     --------------------------
	.section	.nv.shared.reserved.0,"aw",@nobits
	.weak		__nv_reservedSMEM_offset_0_alias
	.size		__nv_reservedSMEM_offset_0_alias, 0, 64
	.other		__nv_reservedSMEM_offset_0_alias,@"STO_CUDA_RESERVED_SHARED STV_DEFAULT"
__nv_reservedSMEM_offset_0_alias:
	.zero		0
	.zero		64


//--------------------- .nv.constant0.matmul_kernel --------------------------
	.section	.nv.constant0.matmul_kernel,"a",@progbits
	.sectionflags	@""
	.align	4
.nv.constant0.matmul_kernel:
	.zero		976


//--------------------- SYMBOLS --------------------------

	.type		.nv.reservedSmem.offset0,@object
	.size		.nv.reservedSmem.offset0,0x4
	.type		.nv.reservedSmem.cap,@object
	.size		.nv.reservedSmem.cap,0x4
